//
// Generated by NVIDIA NVVM Compiler
//
// Compiler Build ID: CL-36424714
// Cuda compilation tools, release 13.0, V13.0.88
// Based on NVVM 20.0.0
//

.version 9.0
.target sm_100
.address_size 64

	// .globl	_Z16bgr2yuv_y_kernelPKfPfii

.visible .entry _Z16bgr2yuv_y_kernelPKfPfii(
	.param .u64 .ptr .align 1 _Z16bgr2yuv_y_kernelPKfPfii_param_0,
	.param .u64 .ptr .align 1 _Z16bgr2yuv_y_kernelPKfPfii_param_1,
	.param .u32 _Z16bgr2yuv_y_kernelPKfPfii_param_2,
	.param .u32 _Z16bgr2yuv_y_kernelPKfPfii_param_3
)
{
	.reg .pred 	%p<8>;
	.reg .b32 	%r<34>;
	.reg .b32 	%f<31>;
	.reg .b64 	%rd<33>;

	ld.param.u64 	%rd5, [_Z16bgr2yuv_y_kernelPKfPfii_param_0];
	ld.param.u64 	%rd6, [_Z16bgr2yuv_y_kernelPKfPfii_param_1];
	ld.param.u32 	%r17, [_Z16bgr2yuv_y_kernelPKfPfii_param_2];
	ld.param.u32 	%r18, [_Z16bgr2yuv_y_kernelPKfPfii_param_3];
	cvta.to.global.u64 	%rd1, %rd6;
	cvta.to.global.u64 	%rd2, %rd5;
	mov.u32 	%r1, %ctaid.x;
	setp.ge.s32 	%p1, %r1, %r18;
	@%p1 bra 	$L__BB0_8;
	mov.u32 	%r33, %tid.x;
	mov.u32 	%r3, %ntid.x;
	setp.ge.s32 	%p2, %r33, %r17;
	@%p2 bra 	$L__BB0_8;
	mul.lo.s32 	%r4, %r17, %r1;
	mul.lo.s32 	%r5, %r18, %r17;
	add.s32 	%r19, %r33, %r3;
	max.u32 	%r20, %r17, %r19;
	setp.lt.u32 	%p3, %r19, %r17;
	selp.u32 	%r21, 1, 0, %p3;
	add.s32 	%r22, %r19, %r21;
	sub.s32 	%r23, %r20, %r22;
	div.u32 	%r24, %r23, %r3;
	add.s32 	%r6, %r24, %r21;
	and.b32  	%r25, %r6, 3;
	setp.eq.s32 	%p4, %r25, 3;
	@%p4 bra 	$L__BB0_5;
	add.s32 	%r26, %r6, 1;
	and.b32  	%r27, %r26, 3;
	add.s32 	%r31, %r33, %r4;
	mul.wide.s32 	%rd7, %r5, 4;
	add.s64 	%rd3, %rd2, %rd7;
	mul.wide.s32 	%rd8, %r5, 8;
	add.s64 	%rd4, %rd2, %rd8;
	neg.s32 	%r30, %r27;
	mad.lo.s32 	%r33, %r3, %r27, %r33;
$L__BB0_4:
	.pragma "nounroll";
	mul.wide.s32 	%rd9, %r31, 4;
	add.s64 	%rd10, %rd1, %rd9;
	add.s64 	%rd11, %rd3, %rd9;
	add.s64 	%rd12, %rd4, %rd9;
	add.s64 	%rd13, %rd2, %rd9;
	ld.global.f32 	%f1, [%rd13];
	ld.global.f32 	%f2, [%rd11];
	ld.global.f32 	%f3, [%rd12];
	mul.f32 	%f4, %f3, 0f3E991687;
	fma.rn.f32 	%f5, %f2, 0f3F1645A2, %f4;
	fma.rn.f32 	%f6, %f1, 0f3DE978D5, %f5;
	st.global.f32 	[%rd10], %f6;
	add.s32 	%r31, %r31, %r3;
	add.s32 	%r30, %r30, 1;
	setp.ne.s32 	%p5, %r30, 0;
	@%p5 bra 	$L__BB0_4;
$L__BB0_5:
	setp.lt.u32 	%p6, %r6, 3;
	@%p6 bra 	$L__BB0_8;
	mul.wide.s32 	%rd16, %r5, 4;
	shl.b32 	%r29, %r3, 2;
	cvt.u64.u32 	%rd20, %r29;
$L__BB0_7:
	add.s32 	%r28, %r33, %r4;
	mul.wide.s32 	%rd14, %r28, 4;
	add.s64 	%rd15, %rd2, %rd14;
	ld.global.f32 	%f7, [%rd15];
	add.s64 	%rd17, %rd15, %rd16;
	ld.global.f32 	%f8, [%rd17];
	add.s64 	%rd18, %rd17, %rd16;
	ld.global.f32 	%f9, [%rd18];
	mul.f32 	%f10, %f9, 0f3E991687;
	fma.rn.f32 	%f11, %f8, 0f3F1645A2, %f10;
	fma.rn.f32 	%f12, %f7, 0f3DE978D5, %f11;
	add.s64 	%rd19, %rd1, %rd14;
	st.global.f32 	[%rd19], %f12;
	add.s64 	%rd21, %rd15, %rd20;
	ld.global.f32 	%f13, [%rd21];
	add.s64 	%rd22, %rd21, %rd16;
	ld.global.f32 	%f14, [%rd22];
	add.s64 	%rd23, %rd22, %rd16;
	ld.global.f32 	%f15, [%rd23];
	mul.f32 	%f16, %f15, 0f3E991687;
	fma.rn.f32 	%f17, %f14, 0f3F1645A2, %f16;
	fma.rn.f32 	%f18, %f13, 0f3DE978D5, %f17;
	add.s64 	%rd24, %rd19, %rd20;
	st.global.f32 	[%rd24], %f18;
	add.s64 	%rd25, %rd21, %rd20;
	ld.global.f32 	%f19, [%rd25];
	add.s64 	%rd26, %rd25, %rd16;
	ld.global.f32 	%f20, [%rd26];
	add.s64 	%rd27, %rd26, %rd16;
	ld.global.f32 	%f21, [%rd27];
	mul.f32 	%f22, %f21, 0f3E991687;
	fma.rn.f32 	%f23, %f20, 0f3F1645A2, %f22;
	fma.rn.f32 	%f24, %f19, 0f3DE978D5, %f23;
	add.s64 	%rd28, %rd24, %rd20;
	st.global.f32 	[%rd28], %f24;
	add.s64 	%rd29, %rd25, %rd20;
	ld.global.f32 	%f25, [%rd29];
	add.s64 	%rd30, %rd29, %rd16;
	ld.global.f32 	%f26, [%rd30];
	add.s64 	%rd31, %rd30, %rd16;
	ld.global.f32 	%f27, [%rd31];
	mul.f32 	%f28, %f27, 0f3E991687;
	fma.rn.f32 	%f29, %f26, 0f3F1645A2, %f28;
	fma.rn.f32 	%f30, %f25, 0f3DE978D5, %f29;
	add.s64 	%rd32, %rd28, %rd20;
	st.global.f32 	[%rd32], %f30;
	add.s32 	%r33, %r29, %r33;
	setp.lt.s32 	%p7, %r33, %r17;
	@%p7 bra 	$L__BB0_7;
$L__BB0_8:
	ret;

}
	// .globl	_Z17bgr2yuv_uv_kernelPKfPfii
.visible .entry _Z17bgr2yuv_uv_kernelPKfPfii(
	.param .u64 .ptr .align 1 _Z17bgr2yuv_uv_kernelPKfPfii_param_0,
	.param .u64 .ptr .align 1 _Z17bgr2yuv_uv_kernelPKfPfii_param_1,
	.param .u32 _Z17bgr2yuv_uv_kernelPKfPfii_param_2,
	.param .u32 _Z17bgr2yuv_uv_kernelPKfPfii_param_3
)
{
	.reg .pred 	%p<16>;
	.reg .b32 	%r<48>;
	.reg .b32 	%f<65>;
	.reg .b64 	%rd<45>;

	ld.param.u64 	%rd4, [_Z17bgr2yuv_uv_kernelPKfPfii_param_0];
	ld.param.u64 	%rd3, [_Z17bgr2yuv_uv_kernelPKfPfii_param_1];
	ld.param.u32 	%r27, [_Z17bgr2yuv_uv_kernelPKfPfii_param_2];
	ld.param.u32 	%r28, [_Z17bgr2yuv_uv_kernelPKfPfii_param_3];
	cvta.to.global.u64 	%rd1, %rd4;
	mov.u32 	%r1, %ctaid.x;
	shr.u32 	%r29, %r28, 31;
	add.s32 	%r30, %r28, %r29;
	shr.s32 	%r2, %r30, 1;
	shr.u32 	%r31, %r27, 31;
	add.s32 	%r32, %r27, %r31;
	shr.s32 	%r3, %r32, 1;
	setp.ge.s32 	%p1, %r1, %r2;
	@%p1 bra 	$L__BB1_12;
	mov.u32 	%r43, %tid.x;
	setp.ge.s32 	%p2, %r43, %r3;
	@%p2 bra 	$L__BB1_12;
	shl.b32 	%r5, %r1, 1;
	mul.lo.s32 	%r6, %r28, %r27;
	mul.lo.s32 	%r7, %r2, %r3;
	mad.lo.s32 	%r8, %r3, %r1, %r6;
	mul.lo.s32 	%r9, %r5, %r27;
	add.s32 	%r10, %r9, %r6;
	or.b32  	%r11, %r5, 1;
	add.s32 	%r12, %r9, %r27;
	add.s32 	%r13, %r10, %r27;
	add.s32 	%r14, %r13, %r6;
	cvta.to.global.u64 	%rd2, %rd3;
	mov.u32 	%r15, %ntid.x;
	mul.wide.s32 	%rd43, %r7, 4;
	cvt.s64.s32 	%rd28, %r12;
	cvt.s64.s32 	%rd33, %r13;
	cvt.s64.s32 	%rd37, %r14;
	mul.wide.s32 	%rd25, %r6, 4;
$L__BB1_3:
	setp.ge.s32 	%p3, %r5, %r28;
	shl.b32 	%r17, %r43, 1;
	setp.ge.s32 	%p4, %r17, %r27;
	or.pred  	%p5, %p4, %p3;
	mov.b32 	%r45, 0;
	mov.f32 	%f59, 0f00000000;
	mov.f32 	%f60, %f59;
	@%p5 bra 	$L__BB1_5;
	add.s32 	%r36, %r17, %r9;
	mul.wide.s32 	%rd5, %r36, 4;
	add.s64 	%rd6, %rd1, %rd5;
	ld.global.f32 	%f18, [%rd6];
	mul.wide.s32 	%rd7, %r6, 4;
	add.s64 	%rd8, %rd6, %rd7;
	ld.global.f32 	%f19, [%rd8];
	add.s64 	%rd9, %rd8, %rd7;
	ld.global.f32 	%f20, [%rd9];
	mul.f32 	%f21, %f19, 0fBEA978D5;
	fma.rn.f32 	%f22, %f20, 0fBE2D0E56, %f21;
	fma.rn.f32 	%f23, %f18, 0f3F000000, %f22;
	add.f32 	%f59, %f23, 0f00000000;
	mul.f32 	%f24, %f19, 0fBED6872B;
	fma.rn.f32 	%f25, %f20, 0f3F000000, %f24;
	fma.rn.f32 	%f26, %f18, 0fBDA5E354, %f25;
	add.f32 	%f60, %f26, 0f00000000;
	mov.b32 	%r45, 1;
$L__BB1_5:
	add.s32 	%r19, %r17, 1;
	setp.ge.s32 	%p7, %r19, %r27;
	or.pred  	%p8, %p7, %p3;
	@%p8 bra 	$L__BB1_7;
	cvt.s64.s32 	%rd10, %r9;
	cvt.u64.u32 	%rd11, %r17;
	add.s64 	%rd12, %rd11, %rd10;
	shl.b64 	%rd13, %rd12, 2;
	add.s64 	%rd14, %rd1, %rd13;
	ld.global.f32 	%f27, [%rd14+4];
	cvt.s64.s32 	%rd15, %r10;
	add.s64 	%rd16, %rd15, %rd11;
	shl.b64 	%rd17, %rd16, 2;
	add.s64 	%rd18, %rd1, %rd17;
	ld.global.f32 	%f28, [%rd18+4];
	add.s32 	%r38, %r10, %r6;
	cvt.s64.s32 	%rd19, %r38;
	add.s64 	%rd20, %rd19, %rd11;
	shl.b64 	%rd21, %rd20, 2;
	add.s64 	%rd22, %rd1, %rd21;
	ld.global.f32 	%f29, [%rd22+4];
	mul.f32 	%f30, %f28, 0fBEA978D5;
	fma.rn.f32 	%f31, %f29, 0fBE2D0E56, %f30;
	fma.rn.f32 	%f32, %f27, 0f3F000000, %f31;
	add.f32 	%f59, %f59, %f32;
	mul.f32 	%f33, %f28, 0fBED6872B;
	fma.rn.f32 	%f34, %f29, 0f3F000000, %f33;
	fma.rn.f32 	%f35, %f27, 0fBDA5E354, %f34;
	add.f32 	%f60, %f60, %f35;
	add.s32 	%r45, %r45, 1;
$L__BB1_7:
	setp.ge.s32 	%p10, %r11, %r28;
	or.pred  	%p11, %p4, %p10;
	@%p11 bra 	$L__BB1_9;
	add.s32 	%r40, %r17, %r12;
	mul.wide.s32 	%rd23, %r40, 4;
	add.s64 	%rd24, %rd1, %rd23;
	ld.global.f32 	%f36, [%rd24];
	add.s64 	%rd26, %rd24, %rd25;
	ld.global.f32 	%f37, [%rd26];
	add.s64 	%rd27, %rd26, %rd25;
	ld.global.f32 	%f38, [%rd27];
	mul.f32 	%f39, %f37, 0fBEA978D5;
	fma.rn.f32 	%f40, %f38, 0fBE2D0E56, %f39;
	fma.rn.f32 	%f41, %f36, 0f3F000000, %f40;
	add.f32 	%f59, %f59, %f41;
	mul.f32 	%f42, %f37, 0fBED6872B;
	fma.rn.f32 	%f43, %f38, 0f3F000000, %f42;
	fma.rn.f32 	%f44, %f36, 0fBDA5E354, %f43;
	add.f32 	%f60, %f60, %f44;
	add.s32 	%r45, %r45, 1;
$L__BB1_9:
	or.pred  	%p14, %p7, %p10;
	@%p14 bra 	$L__BB1_11;
	cvt.u64.u32 	%rd29, %r17;
	add.s64 	%rd30, %rd29, %rd28;
	shl.b64 	%rd31, %rd30, 2;
	add.s64 	%rd32, %rd1, %rd31;
	ld.global.f32 	%f45, [%rd32+4];
	add.s64 	%rd34, %rd33, %rd29;
	shl.b64 	%rd35, %rd34, 2;
	add.s64 	%rd36, %rd1, %rd35;
	ld.global.f32 	%f46, [%rd36+4];
	add.s64 	%rd38, %rd37, %rd29;
	shl.b64 	%rd39, %rd38, 2;
	add.s64 	%rd40, %rd1, %rd39;
	ld.global.f32 	%f47, [%rd40+4];
	mul.f32 	%f48, %f46, 0fBEA978D5;
	fma.rn.f32 	%f49, %f47, 0fBE2D0E56, %f48;
	fma.rn.f32 	%f50, %f45, 0f3F000000, %f49;
	add.f32 	%f59, %f59, %f50;
	mul.f32 	%f51, %f46, 0fBED6872B;
	fma.rn.f32 	%f52, %f47, 0f3F000000, %f51;
	fma.rn.f32 	%f53, %f45, 0fBDA5E354, %f52;
	add.f32 	%f60, %f60, %f53;
	add.s32 	%r45, %r45, 1;
$L__BB1_11:
	cvt.rn.f32.u32 	%f54, %r45;
	div.rn.f32 	%f55, %f59, %f54;
	div.rn.f32 	%f56, %f60, %f54;
	add.s32 	%r42, %r8, %r43;
	mul.wide.s32 	%rd41, %r42, 4;
	add.s64 	%rd42, %rd2, %rd41;
	st.global.f32 	[%rd42], %f55;
	add.s64 	%rd44, %rd42, %rd43;
	st.global.f32 	[%rd44], %f56;
	add.s32 	%r43, %r43, %r15;
	setp.lt.s32 	%p15, %r43, %r3;
	@%p15 bra 	$L__BB1_3;
$L__BB1_12:
	ret;

}


// ===== COMPILED SASS (sm_100) =====

	.target	sm_100

	.elftype	@"ET_EXEC"


//--------------------- .note.nv.tkinfo           --------------------------
	.section	.note.nv.tkinfo,"",@"SHT_NOTE"
	.sectionflags	@"SHF_NOTE_NV_TKINFO"
	.tkinfo
        /*0018*/ 	.word	0x00000002
        /*0030*/ 	.string	""
        /*0030*/ 	.string	"ptxas"
        /*0030*/ 	.string	"Cuda compilation tools, release 13.0, V13.0.88"
        /*0030*/ 	.string	"Build cuda_13.0.r13.0/compiler.36424714_0"
        /*0030*/ 	.string	"-arch sm_100 -m 64 "



//--------------------- .note.nv.cuinfo           --------------------------
	.section	.note.nv.cuinfo,"",@"SHT_NOTE"
	.sectionflags	@"SHF_NOTE_NV_CUINFO"
        /*0018*/ 	.short	0x0002
        /*001a*/ 	.short	0x0064
        /*001c*/ 	.short	0x0082
	.zero		2


//--------------------- .nv.info                  --------------------------
	.section	.nv.info,"",@"SHT_CUDA_INFO"
	.align	4


	//----- nvinfo : EIATTR_REGCOUNT
	.align		4
        /*0000*/ 	.byte	0x04, 0x2f
        /*0002*/ 	.short	(.L_1 - .L_0)
	.align		4
.L_0:
        /*0004*/ 	.word	index@(_Z16bgr2yuv_y_kernelPKfPfii)
        /*0008*/ 	.word	0x0000001c


	//----- nvinfo : EIATTR_FRAME_SIZE
	.align		4
.L_1:
        /*000c*/ 	.byte	0x04, 0x11
        /*000e*/ 	.short	(.L_3 - .L_2)
	.align		4
.L_2:
        /*0010*/ 	.word	index@(_Z16bgr2yuv_y_kernelPKfPfii)
        /*0014*/ 	.word	0x00000000


	//----- nvinfo : EIATTR_REGCOUNT
	.align		4
.L_3:
        /*0018*/ 	.byte	0x04, 0x2f
        /*001a*/ 	.short	(.L_5 - .L_4)
	.align		4
.L_4:
        /*001c*/ 	.word	index@(_Z17bgr2yuv_uv_kernelPKfPfii)
        /*0020*/ 	.word	0x0000001e


	//----- nvinfo : EIATTR_FRAME_SIZE
	.align		4
.L_5:
        /*0024*/ 	.byte	0x04, 0x11
        /*0026*/ 	.short	(.L_7 - .L_6)
	.align		4
.L_6:
        /*0028*/ 	.word	index@($__internal_0_$__cuda_sm3x_div_rn_noftz_f32_slowpath)
        /*002c*/ 	.word	0x00000000


	//----- nvinfo : EIATTR_FRAME_SIZE
	.align		4
.L_7:
        /*0030*/ 	.byte	0x04, 0x11
        /*0032*/ 	.short	(.L_9 - .L_8)
	.align		4
.L_8:
        /*0034*/ 	.word	index@(_Z17bgr2yuv_uv_kernelPKfPfii)
        /*0038*/ 	.word	0x00000000


	//----- nvinfo : EIATTR_MIN_STACK_SIZE
	.align		4
.L_9:
        /*003c*/ 	.byte	0x04, 0x12
        /*003e*/ 	.short	(.L_11 - .L_10)
	.align		4
.L_10:
        /*0040*/ 	.word	index@(_Z17bgr2yuv_uv_kernelPKfPfii)
        /*0044*/ 	.word	0x00000000


	//----- nvinfo : EIATTR_MIN_STACK_SIZE
	.align		4
.L_11:
        /*0048*/ 	.byte	0x04, 0x12
        /*004a*/ 	.short	(.L_13 - .L_12)
	.align		4
.L_12:
        /*004c*/ 	.word	index@(_Z16bgr2yuv_y_kernelPKfPfii)
        /*0050*/ 	.word	0x00000000
.L_13:


//--------------------- .nv.compat                --------------------------
	.section	.nv.compat,"",@"SHT_CUDA_COMPAT_INFO"
	.align	4
        /*0000*/ 	.byte	0x02, 0x09, 0x00, 0x00, 0x02, 0x02, 0x01, 0x00, 0x02, 0x05, 0x05, 0x00, 0x03, 0x07, 0x01, 0x01
        /*0010*/ 	.byte	0x02, 0x03, 0x00, 0x00, 0x02, 0x06, 0x01, 0x00, 0x04, 0x0b, 0x08, 0x00, 0x01, 0x00, 0x00, 0x00
        /*0020*/ 	.byte	0x00, 0x00, 0x00, 0x00


//--------------------- .nv.info._Z17bgr2yuv_uv_kernelPKfPfii --------------------------
	.section	.nv.info._Z17bgr2yuv_uv_kernelPKfPfii,"",@"SHT_CUDA_INFO"
	.sectionflags	@""
	.align	4


	//----- nvinfo : EIATTR_CUDA_API_VERSION
	.align		4
        /*0000*/ 	.byte	0x04, 0x37
        /*0002*/ 	.short	(.L_15 - .L_14)
.L_14:
        /*0004*/ 	.word	0x00000082


	//----- nvinfo : EIATTR_KPARAM_INFO
	.align		4
.L_15:
        /*0008*/ 	.byte	0x04, 0x17
        /*000a*/ 	.short	(.L_17 - .L_16)
.L_16:
        /*000c*/ 	.word	0x00000000
        /*0010*/ 	.short	0x0003
        /*0012*/ 	.short	0x0014
        /*0014*/ 	.byte	0x00, 0xf0, 0x11, 0x00


	//----- nvinfo : EIATTR_KPARAM_INFO
	.align		4
.L_17:
        /*0018*/ 	.byte	0x04, 0x17
        /*001a*/ 	.short	(.L_19 - .L_18)
.L_18:
        /*001c*/ 	.word	0x00000000
        /*0020*/ 	.short	0x0002
        /*0022*/ 	.short	0x0010
        /*0024*/ 	.byte	0x00, 0xf0, 0x11, 0x00


	//----- nvinfo : EIATTR_KPARAM_INFO
	.align		4
.L_19:
        /*0028*/ 	.byte	0x04, 0x17
        /*002a*/ 	.short	(.L_21 - .L_20)
.L_20:
        /*002c*/ 	.word	0x00000000
        /*0030*/ 	.short	0x0001
        /*0032*/ 	.short	0x0008
        /*0034*/ 	.byte	0x00, 0xf5, 0x21, 0x00


	//----- nvinfo : EIATTR_KPARAM_INFO
	.align		4
.L_21:
        /*0038*/ 	.byte	0x04, 0x17
        /*003a*/ 	.short	(.L_23 - .L_22)
.L_22:
        /*003c*/ 	.word	0x00000000
        /*0040*/ 	.short	0x0000
        /*0042*/ 	.short	0x0000
        /*0044*/ 	.byte	0x00, 0xf5, 0x21, 0x00


	//----- nvinfo : EIATTR_SPARSE_MMA_MASK
	.align		4
.L_23:
        /*0048*/ 	.byte	0x03, 0x50
        /*004a*/ 	.short	0x0000


	//----- nvinfo : EIATTR_MAXREG_COUNT
	.align		4
        /*004c*/ 	.byte	0x03, 0x1b
        /*004e*/ 	.short	0x00ff


	//----- nvinfo : EIATTR_MERCURY_ISA_VERSION
	.align		4
        /*0050*/ 	.byte	0x03, 0x5f
        /*0052*/ 	.short	0x0101


	//----- nvinfo : EIATTR_VRC_CTA_INIT_COUNT
	.align		4
        /*0054*/ 	.byte	0x02, 0x4a
	.zero		1
	.zero		1


	//----- nvinfo : EIATTR_EXIT_INSTR_OFFSETS
	.align		4
        /*0058*/ 	.byte	0x04, 0x1c
        /*005a*/ 	.short	(.L_25 - .L_24)


	//   ....[0]....
.L_24:
        /*005c*/ 	.word	0x00000060


	//   ....[1]....
        /*0060*/ 	.word	0x000000b0


	//   ....[2]....
        /*0064*/ 	.word	0x00000a70


	//----- nvinfo : EIATTR_CRS_STACK_SIZE
	.align		4
.L_25:
        /*0068*/ 	.byte	0x04, 0x1e
        /*006a*/ 	.short	(.L_27 - .L_26)
.L_26:
        /*006c*/ 	.word	0x00000000


	//----- nvinfo : EIATTR_CBANK_PARAM_SIZE
	.align		4
.L_27:
        /*0070*/ 	.byte	0x03, 0x19
        /*0072*/ 	.short	0x0018


	//----- nvinfo : EIATTR_PARAM_CBANK
	.align		4
        /*0074*/ 	.byte	0x04, 0x0a
        /*0076*/ 	.short	(.L_29 - .L_28)
	.align		4
.L_28:
        /*0078*/ 	.word	index@(.nv.constant0._Z17bgr2yuv_uv_kernelPKfPfii)
        /*007c*/ 	.short	0x0380
        /*007e*/ 	.short	0x0018


	//----- nvinfo : EIATTR_SW_WAR
	.align		4
.L_29:
        /*0080*/ 	.byte	0x04, 0x36
        /*0082*/ 	.short	(.L_31 - .L_30)
.L_30:
        /*0084*/ 	.word	0x00000008
.L_31:


//--------------------- .nv.info._Z16bgr2yuv_y_kernelPKfPfii --------------------------
	.section	.nv.info._Z16bgr2yuv_y_kernelPKfPfii,"",@"SHT_CUDA_INFO"
	.sectionflags	@""
	.align	4


	//----- nvinfo : EIATTR_CUDA_API_VERSION
	.align		4
        /*0000*/ 	.byte	0x04, 0x37
        /*0002*/ 	.short	(.L_33 - .L_32)
.L_32:
        /*0004*/ 	.word	0x00000082


	//----- nvinfo : EIATTR_KPARAM_INFO
	.align		4
.L_33:
        /*0008*/ 	.byte	0x04, 0x17
        /*000a*/ 	.short	(.L_35 - .L_34)
.L_34:
        /*000c*/ 	.word	0x00000000
        /*0010*/ 	.short	0x0003
        /*0012*/ 	.short	0x0014
        /*0014*/ 	.byte	0x00, 0xf0, 0x11, 0x00


	//----- nvinfo : EIATTR_KPARAM_INFO
	.align		4
.L_35:
        /*0018*/ 	.byte	0x04, 0x17
        /*001a*/ 	.short	(.L_37 - .L_36)
.L_36:
        /*001c*/ 	.word	0x00000000
        /*0020*/ 	.short	0x0002
        /*0022*/ 	.short	0x0010
        /*0024*/ 	.byte	0x00, 0xf0, 0x11, 0x00


	//----- nvinfo : EIATTR_KPARAM_INFO
	.align		4
.L_37:
        /*0028*/ 	.byte	0x04, 0x17
        /*002a*/ 	.short	(.L_39 - .L_38)
.L_38:
        /*002c*/ 	.word	0x00000000
        /*0030*/ 	.short	0x0001
        /*0032*/ 	.short	0x0008
        /*0034*/ 	.byte	0x00, 0xf5, 0x21, 0x00


	//----- nvinfo : EIATTR_KPARAM_INFO
	.align		4
.L_39:
        /*0038*/ 	.byte	0x04, 0x17
        /*003a*/ 	.short	(.L_41 - .L_40)
.L_40:
        /*003c*/ 	.word	0x00000000
        /*0040*/ 	.short	0x0000
        /*0042*/ 	.short	0x0000
        /*0044*/ 	.byte	0x00, 0xf5, 0x21, 0x00


	//----- nvinfo : EIATTR_SPARSE_MMA_MASK
	.align		4
.L_41:
        /*0048*/ 	.byte	0x03, 0x50
        /*004a*/ 	.short	0x0000


	//----- nvinfo : EIATTR_MAXREG_COUNT
	.align		4
        /*004c*/ 	.byte	0x03, 0x1b
        /*004e*/ 	.short	0x00ff


	//----- nvinfo : EIATTR_MERCURY_ISA_VERSION
	.align		4
        /*0050*/ 	.byte	0x03, 0x5f
        /*0052*/ 	.short	0x0101


	//----- nvinfo : EIATTR_VRC_CTA_INIT_COUNT
	.align		4
        /*0054*/ 	.byte	0x02, 0x4a
	.zero		1
	.zero		1


	//----- nvinfo : EIATTR_EXIT_INSTR_OFFSETS
	.align		4
        /*0058*/ 	.byte	0x04, 0x1c
        /*005a*/ 	.short	(.L_43 - .L_42)


	//   ....[0]....
.L_42:
        /*005c*/ 	.word	0x00000040


	//   ....[1]....
        /*0060*/ 	.word	0x00000090


	//   ....[2]....
        /*0064*/ 	.word	0x00000420


	//   ....[3]....
        /*0068*/ 	.word	0x000007c0


	//----- nvinfo : EIATTR_CRS_STACK_SIZE
	.align		4
.L_43:
        /*006c*/ 	.byte	0x04, 0x1e
        /*006e*/ 	.short	(.L_45 - .L_44)
.L_44:
        /*0070*/ 	.word	0x00000000


	//----- nvinfo : EIATTR_CBANK_PARAM_SIZE
	.align		4
.L_45:
        /*0074*/ 	.byte	0x03, 0x19
        /*0076*/ 	.short	0x0018


	//----- nvinfo : EIATTR_PARAM_CBANK
	.align		4
        /*0078*/ 	.byte	0x04, 0x0a
        /*007a*/ 	.short	(.L_47 - .L_46)
	.align		4
.L_46:
        /*007c*/ 	.word	index@(.nv.constant0._Z16bgr2yuv_y_kernelPKfPfii)
        /*0080*/ 	.short	0x0380
        /*0082*/ 	.short	0x0018


	//----- nvinfo : EIATTR_SW_WAR
	.align		4
.L_47:
        /*0084*/ 	.byte	0x04, 0x36
        /*0086*/ 	.short	(.L_49 - .L_48)
.L_48:
        /*0088*/ 	.word	0x00000008
.L_49:


//--------------------- .nv.callgraph             --------------------------
	.section	.nv.callgraph,"",@"SHT_CUDA_CALLGRAPH"
	.align	4
	.sectionentsize	8
	.align		4
        /*0000*/ 	.word	0x00000000
	.align		4
        /*0004*/ 	.word	0xffffffff
	.align		4
        /*0008*/ 	.word	0x00000000
	.align		4
        /*000c*/ 	.word	0xfffffffe
	.align		4
        /*0010*/ 	.word	0x00000000
	.align		4
        /*0014*/ 	.word	0xfffffffd
	.align		4
        /*0018*/ 	.word	0x00000000
	.align		4
        /*001c*/ 	.word	0xfffffffc


//--------------------- .text._Z17bgr2yuv_uv_kernelPKfPfii --------------------------
	.section	.text._Z17bgr2yuv_uv_kernelPKfPfii,"ax",@progbits
	.align	128
        .global         _Z17bgr2yuv_uv_kernelPKfPfii
        .type           _Z17bgr2yuv_uv_kernelPKfPfii,@function
        .size           _Z17bgr2yuv_uv_kernelPKfPfii,(.L_x_28 - _Z17bgr2yuv_uv_kernelPKfPfii)
        .other          _Z17bgr2yuv_uv_kernelPKfPfii,@"STO_CUDA_ENTRY STV_DEFAULT"
_Z17bgr2yuv_uv_kernelPKfPfii:
.text._Z17bgr2yuv_uv_kernelPKfPfii:
[----:B------:R-:W-:Y:S08]  /*0000*/  LDC R1, c[0x0][0x37c] ;  /* 0x0000df00ff017b82 */ /* 0x000ff00000000800 */
[----:B------:R-:W0:Y:S08]  /*0010*/  LDC.64 R6, c[0x0][0x390] ;  /* 0x0000e400ff067b82 */ /* 0x000e300000000a00 */
[----:B------:R-:W1:Y:S01]  /*0020*/  S2UR UR6, SR_CTAID.X ;  /* 0x00000000000679c3 */ /* 0x000e620000002500 */
[----:B0-----:R-:W-:-:S04]  /*0030*/  LEA.HI R0, R7, R7, RZ, 0x1 ;  /* 0x0000000707007211 */ /* 0x001fc800078f08ff */
[----:B------:R-:W-:-:S04]  /*0040*/  SHF.R.S32.HI R11, RZ, 0x1, R0 ;  /* 0x00000001ff0b7819 */ /* 0x000fc80000011400 */
[----:B-1----:R-:W-:-:S13]  /*0050*/  ISETP.LE.AND P0, PT, R11, UR6, PT ;  /* 0x000000060b007c0c */ /* 0x002fda000bf03270 */
[----:B------:R-:W-:Y:S05]  /*0060*/  @P0 EXIT ;  /* 0x000000000000094d */ /* 0x000fea0003800000 */
[----:B------:R-:W0:Y:S01]  /*0070*/  S2R R9, SR_TID.X ;  /* 0x0000000000097919 */ /* 0x000e220000002100 */
[----:B------:R-:W-:-:S04]  /*0080*/  LEA.HI R0, R6, R6, RZ, 0x1 ;  /* 0x0000000606007211 */ /* 0x000fc800078f08ff */
[----:B------:R-:W-:-:S04]  /*0090*/  SHF.R.S32.HI R0, RZ, 0x1, R0 ;  /* 0x00000001ff007819 */ /* 0x000fc80000011400 */
[----:B0-----:R-:W-:-:S13]  /*00a0*/  ISETP.GE.AND P0, PT, R9, R0, PT ;  /* 0x000000000900720c */ /* 0x001fda0003f06270 */
[----:B------:R-:W-:Y:S05]  /*00b0*/  @P0 EXIT ;  /* 0x000000000000094d */ /* 0x000fea0003800000 */
[----:B------:R-:W0:Y:S01]  /*00c0*/  LDC.64 R12, c[0x0][0x390] ;  /* 0x0000e400ff0c7b82 */ /* 0x000e220000000a00 */
[----:B------:R-:W-:Y:S01]  /*00d0*/  USHF.L.U32 UR4, UR6, 0x1, URZ ;  /* 0x0000000106047899 */ /* 0x000fe200080006ff */
[CC--:B------:R-:W-:Y:S01]  /*00e0*/  IMAD R2, R7.reuse, R6.reuse, RZ ;  /* 0x0000000607027224 */ /* 0x0c0fe200078e02ff */
[----:B------:R-:W1:Y:S03]  /*00f0*/  LDCU UR7, c[0x0][0x360] ;  /* 0x00006c00ff0777ac */ /* 0x000e660008000800 */
[----:B------:R-:W-:Y:S01]  /*0100*/  IMAD R8, R0, UR6, R2 ;  /* 0x0000000600087c24 */ /* 0x000fe2000f8e0202 */
[----:B------:R-:W2:Y:S01]  /*0110*/  LDCU.64 UR8, c[0x0][0x358] ;  /* 0x00006b00ff0877ac */ /* 0x000ea20008000a00 */
[----:B------:R-:W-:Y:S02]  /*0120*/  VIADD R5, R7, UR4 ;  /* 0x0000000407057c36 */ /* 0x000fe40008000000 */
[----:B------:R-:W-:Y:S01]  /*0130*/  IMAD R3, R6, UR4, RZ ;  /* 0x0000000406037c24 */ /* 0x000fe2000f8e02ff */
[----:B------:R-:W3:Y:S01]  /*0140*/  LDCU.64 UR10, c[0x0][0x380] ;  /* 0x00007000ff0a77ac */ /* 0x000ee20008000a00 */
[----:B------:R-:W-:-:S02]  /*0150*/  IMAD R5, R5, R6, RZ ;  /* 0x0000000605057224 */ /* 0x000fc400078e02ff */
[--C-:B------:R-:W-:Y:S01]  /*0160*/  IMAD.IADD R4, R3, 0x1, R6.reuse ;  /* 0x0000000103047824 */ /* 0x100fe200078e0206 */
[----:B------:R-:W-:Y:S01]  /*0170*/  UIADD3 UR5, UPT, UPT, UR4, 0x1, URZ ;  /* 0x0000000104057890 */ /* 0x000fe2000fffe0ff */
[----:B------:R-:W-:Y:S02]  /*0180*/  IMAD.IADD R7, R5, 0x1, R6 ;  /* 0x0000000105077824 */ /* 0x000fe400078e0206 */
[----:B------:R-:W-:-:S03]  /*0190*/  IMAD R6, R11, R0, RZ ;  /* 0x000000000b067224 */ /* 0x000fc600078e02ff */
[----:B-1----:R-:W-:-:S07]  /*01a0*/  IADD3 R10, PT, PT, R2, R7, RZ ;  /* 0x00000007020a7210 */ /* 0x002fce0007ffe0ff */
.L_x_10:
[----:B------:R-:W-:Y:S01]  /*01b0*/  IMAD.SHL.U32 R23, R9, 0x2, RZ ;  /* 0x0000000209177824 */ /* 0x000fe200078e00ff */
[----:B0-----:R-:W-:-:S04]  /*01c0*/  ISETP.LE.AND P0, PT, R13, UR4, PT ;  /* 0x000000040d007c0c */ /* 0x001fc8000bf03270 */
[----:B------:R-:W-:-:S13]  /*01d0*/  ISETP.GE.OR P3, PT, R23, R12, P0 ;  /* 0x0000000c1700720c */ /* 0x000fda0000766670 */
[----:B-1----:R-:W0:Y:S01]  /*01e0*/  @!P3 LDC.64 R18, c[0x0][0x380] ;  /* 0x0000e000ff12bb82 */ /* 0x002e220000000a00 */
[----:B------:R-:W-:-:S04]  /*01f0*/  @!P3 IMAD.IADD R11, R3, 0x1, R23 ;  /* 0x00000001030bb824 */ /* 0x000fc800078e0217 */
[----:B0-----:R-:W-:-:S04]  /*0200*/  @!P3 IMAD.WIDE R18, R11, 0x4, R18 ;  /* 0x000000040b12b825 */ /* 0x001fc800078e0212 */
[C---:B------:R-:W-:Y:S02]  /*0210*/  @!P3 IMAD.WIDE R14, R2.reuse, 0x4, R18 ;  /* 0x00000004020eb825 */ /* 0x040fe400078e0212 */
[----:B--2---:R-:W2:Y:S02]  /*0220*/  @!P3 LDG.E R18, desc[UR8][R18.64] ;  /* 0x000000081212b981 */ /* 0x004ea4000c1e1900 */
[----:B------:R-:W-:Y:S02]  /*0230*/  @!P3 IMAD.WIDE R16, R2, 0x4, R14 ;  /* 0x000000040210b825 */ /* 0x000fe400078e020e */
[----:B------:R-:W4:Y:S04]  /*0240*/  @!P3 LDG.E R14, desc[UR8][R14.64] ;  /* 0x000000080e0eb981 */ /* 0x000f28000c1e1900 */
[----:B------:R-:W5:Y:S01]  /*0250*/  @!P3 LDG.E R16, desc[UR8][R16.64] ;  /* 0x000000081010b981 */ /* 0x000f62000c1e1900 */
[----:B------:R-:W-:Y:S01]  /*0260*/  VIADD R25, R23, 0x1 ;  /* 0x0000000117197836 */ /* 0x000fe20000000000 */
[----:B------:R-:W-:-:S04]  /*0270*/  ISETP.LE.AND P2, PT, R13, UR5, PT ;  /* 0x000000050d007c0c */ /* 0x000fc8000bf43270 */
[CC--:B------:R-:W-:Y:S02]  /*0280*/  ISETP.GE.OR P1, PT, R25.reuse, R12.reuse, P0 ;  /* 0x0000000c1900720c */ /* 0x0c0fe40000726670 */
[-C--:B------:R-:W-:Y:S01]  /*0290*/  ISETP.GE.OR P4, PT, R25, R12.reuse, P2 ;  /* 0x0000000c1900720c */ /* 0x080fe20001786670 */
[----:B------:R-:W-:Y:S01]  /*02a0*/  BSSY.RECONVERGENT B0, `(.L_x_0) ;  /* 0x0000027000007945 */ /* 0x000fe20003800200 */
[----:B------:R-:W-:Y:S01]  /*02b0*/  ISETP.GE.OR P0, PT, R23, R12, P2 ;  /* 0x0000000c1700720c */ /* 0x000fe20001706670 */
[C---:B----4-:R-:W-:Y:S01]  /*02c0*/  @!P3 FMUL R11, R14.reuse, -0.3310000002384185791 ;  /* 0xbea978d50e0bb820 */ /* 0x050fe20000400000 */
[----:B------:R-:W-:-:S03]  /*02d0*/  @!P3 FMUL R21, R14, -0.4189999997615814209 ;  /* 0xbed6872b0e15b820 */ /* 0x000fc60000400000 */
[C---:B-----5:R-:W-:Y:S01]  /*02e0*/  @!P3 FFMA R11, R16.reuse, -0.1689999997615814209, R11 ;  /* 0xbe2d0e56100bb823 */ /* 0x060fe2000000000b */
[----:B------:R-:W-:-:S03]  /*02f0*/  @!P3 FFMA R25, R16, 0.5, R21 ;  /* 0x3f0000001019b823 */ /* 0x000fc60000000015 */
[C---:B--2---:R-:W-:Y:S01]  /*0300*/  @!P3 FFMA R14, R18.reuse, 0.5, R11 ;  /* 0x3f000000120eb823 */ /* 0x044fe2000000000b */
[----:B------:R-:W-:Y:S02]  /*0310*/  HFMA2 R11, -RZ, RZ, 0, 0 ;  /* 0x00000000ff0b7431 */ /* 0x000fe400000001ff */
[----:B------:R-:W-:Y:S01]  /*0320*/  @!P3 FFMA R25, R18, -0.081000000238418579102, R25 ;  /* 0xbda5e3541219b823 */ /* 0x000fe20000000019 */
[----:B------:R-:W-:Y:S02]  /*0330*/  CS2R R20, SRZ ;  /* 0x0000000000147805 */ /* 0x000fe4000001ff00 */
[----:B------:R-:W-:Y:S01]  /*0340*/  @!P3 FADD R21, RZ, R14 ;  /* 0x0000000eff15b221 */ /* 0x000fe20000000000 */
[----:B------:R-:W-:Y:S01]  /*0350*/  @!P3 FADD R20, RZ, R25 ;  /* 0x00000019ff14b221 */ /* 0x000fe20000000000 */
[----:B------:R-:W-:Y:S01]  /*0360*/  @!P3 IMAD.MOV.U32 R11, RZ, RZ, 0x1 ;  /* 0x00000001ff0bb424 */ /* 0x000fe200078e00ff */
[----:B------:R-:W-:Y:S06]  /*0370*/  @P1 BRA `(.L_x_1) ;  /* 0x0000000000641947 */ /* 0x000fec0003800000 */
[----:B------:R-:W-:Y:S01]  /*0380*/  IMAD.IADD R16, R2, 0x1, R5 ;  /* 0x0000000102107824 */ /* 0x000fe200078e0205 */
[----:B------:R-:W-:-:S04]  /*0390*/  IADD3 R15, P2, PT, R5, R23, RZ ;  /* 0x00000017050f7210 */ /* 0x000fc80007f5e0ff */
[----:B------:R-:W-:Y:S02]  /*03a0*/  IADD3 R17, P1, PT, R23, R16, RZ ;  /* 0x0000001017117210 */ /* 0x000fe40007f3e0ff */
[----:B------:R-:W-:Y:S02]  /*03b0*/  LEA.HI.X.SX32 R22, R5, RZ, 0x1, P2 ;  /* 0x000000ff05167211 */ /* 0x000fe400010f0eff */
[----:B---3--:R-:W-:Y:S02]  /*03c0*/  LEA R14, P3, R15, UR10, 0x2 ;  /* 0x0000000a0f0e7c11 */ /* 0x008fe4000f8610ff */
[----:B------:R-:W-:Y:S02]  /*03d0*/  LEA.HI.X.SX32 R18, R16, RZ, 0x1, P1 ;  /* 0x000000ff10127211 */ /* 0x000fe400008f0eff */
[----:B------:R-:W-:Y:S02]  /*03e0*/  LEA R16, P1, R17, UR10, 0x2 ;  /* 0x0000000a11107c11 */ /* 0x000fe4000f8210ff */
[----:B------:R-:W-:-:S02]  /*03f0*/  IADD3 R19, P2, PT, R3, R23, RZ ;  /* 0x0000001703137210 */ /* 0x000fc40007f5e0ff */
[----:B------:R-:W-:Y:S02]  /*0400*/  LEA.HI.X R15, R15, UR11, R22, 0x2, P3 ;  /* 0x0000000b0f0f7c11 */ /* 0x000fe400098f1416 */
[----:B------:R-:W-:Y:S02]  /*0410*/  LEA.HI.X R17, R17, UR11, R18, 0x2, P1 ;  /* 0x0000000b11117c11 */ /* 0x000fe400088f1412 */
[----:B------:R-:W-:Y:S01]  /*0420*/  LEA.HI.X.SX32 R22, R3, RZ, 0x1, P2 ;  /* 0x000000ff03167211 */ /* 0x000fe200010f0eff */
[----:B------:R-:W2:Y:S01]  /*0430*/  LDG.E R14, desc[UR8][R14.64+0x4] ;  /* 0x000004080e0e7981 */ /* 0x000ea2000c1e1900 */
[----:B------:R-:W-:-:S03]  /*0440*/  LEA R18, P1, R19, UR10, 0x2 ;  /* 0x0000000a13127c11 */ /* 0x000fc6000f8210ff */
[----:B------:R-:W3:Y:S01]  /*0450*/  LDG.E R16, desc[UR8][R16.64+0x4] ;  /* 0x0000040810107981 */ /* 0x000ee2000c1e1900 */
[----:B------:R-:W-:-:S05]  /*0460*/  LEA.HI.X R19, R19, UR11, R22, 0x2, P1 ;  /* 0x0000000b13137c11 */ /* 0x000fca00088f1416 */
[----:B------:R-:W4:Y:S01]  /*0470*/  LDG.E R18, desc[UR8][R18.64+0x4] ;  /* 0x0000040812127981 */ /* 0x000f22000c1e1900 */
[----:B------:R-:W-:Y:S02]  /*0480*/  VIADD R11, R11, 0x1 ;  /* 0x000000010b0b7836 */ /* 0x000fe40000000000 */
[C---:B--2---:R-:W-:Y:S01]  /*0490*/  FMUL R25, R14.reuse, -0.3310000002384185791 ;  /* 0xbea978d50e197820 */ /* 0x044fe20000400000 */
[----:B------:R-:W-:-:S03]  /*04a0*/  FMUL R27, R14, -0.4189999997615814209 ;  /* 0xbed6872b0e1b7820 */ /* 0x000fc60000400000 */
[C---:B---3--:R-:W-:Y:S01]  /*04b0*/  FFMA R25, R16.reuse, -0.1689999997615814209, R25 ;  /* 0xbe2d0e5610197823 */ /* 0x048fe20000000019 */
[----:B------:R-:W-:-:S03]  /*04c0*/  FFMA R27, R16, 0.5, R27 ;  /* 0x3f000000101b7823 */ /* 0x000fc6000000001b */
[C---:B----4-:R-:W-:Y:S01]  /*04d0*/  FFMA R22, R18.reuse, 0.5, R25 ;  /* 0x3f00000012167823 */ /* 0x050fe20000000019 */
[----:B------:R-:W-:-:S03]  /*04e0*/  FFMA R27, R18, -0.081000000238418579102, R27 ;  /* 0xbda5e354121b7823 */ /* 0x000fc6000000001b */
[----:B------:R-:W-:Y:S01]  /*04f0*/  FADD R21, R21, R22 ;  /* 0x0000001615157221 */ /* 0x000fe20000000000 */
[----:B------:R-:W-:-:S07]  /*0500*/  FADD R20, R20, R27 ;  /* 0x0000001b14147221 */ /* 0x000fce0000000000 */
.L_x_1:
[----:B---3--:R-:W-:Y:S05]  /*0510*/  BSYNC.RECONVERGENT B0 ;  /* 0x0000000000007941 */ /* 0x008fea0003800200 */
.L_x_0:
[----:B------:R-:W-:Y:S04]  /*0520*/  BSSY.RECONVERGENT B0, `(.L_x_2) ;  /* 0x0000013000007945 */ /* 0x000fe80003800200 */
[----:B------:R-:W-:Y:S05]  /*0530*/  @P0 BRA `(.L_x_3) ;  /* 0x0000000000440947 */ /* 0x000fea0003800000 */
[----:B------:R-:W0:Y:S01]  /*0540*/  LDC.64 R14, c[0x0][0x380] ;  /* 0x0000e000ff0e7b82 */ /* 0x000e220000000a00 */
[----:B------:R-:W-:-:S05]  /*0550*/  IADD3 R17, PT, PT, R4, R23, RZ ;  /* 0x0000001704117210 */ /* 0x000fca0007ffe0ff */
[----:B0-----:R-:W-:-:S04]  /*0560*/  IMAD.WIDE R14, R17, 0x4, R14 ;  /* 0x00000004110e7825 */ /* 0x001fc800078e020e */
[C---:B------:R-:W-:Y:S02]  /*0570*/  IMAD.WIDE R16, R2.reuse, 0x4, R14 ;  /* 0x0000000402107825 */ /* 0x040fe400078e020e */
[----:B------:R-:W2:Y:S02]  /*0580*/  LDG.E R14, desc[UR8][R14.64] ;  /* 0x000000080e0e7981 */ /* 0x000ea4000c1e1900 */
[----:B------:R-:W-:Y:S02]  /*0590*/  IMAD.WIDE R18, R2, 0x4, R16 ;  /* 0x0000000402127825 */ /* 0x000fe400078e0210 */
[----:B------:R-:W3:Y:S04]  /*05a0*/  LDG.E R16, desc[UR8][R16.64] ;  /* 0x0000000810107981 */ /* 0x000ee8000c1e1900 */
[----:B------:R-:W4:Y:S01]  /*05b0*/  LDG.E R18, desc[UR8][R18.64] ;  /* 0x0000000812127981 */ /* 0x000f22000c1e1900 */
[----:B------:R-:W-:-:S02]  /*05c0*/  VIADD R11, R11, 0x1 ;  /* 0x000000010b0b7836 */ /* 0x000fc40000000000 */
[C---:B---3--:R-:W-:Y:S01]  /*05d0*/  FMUL R25, R16.reuse, -0.3310000002384185791 ;  /* 0xbea978d510197820 */ /* 0x048fe20000400000 */
[----:B------:R-:W-:-:S03]  /*05e0*/  FMUL R27, R16, -0.4189999997615814209 ;  /* 0xbed6872b101b7820 */ /* 0x000fc60000400000 */
[C---:B----4-:R-:W-:Y:S01]  /*05f0*/  FFMA R25, R18.reuse, -0.1689999997615814209, R25 ;  /* 0xbe2d0e5612197823 */ /* 0x050fe20000000019 */
[----:B------:R-:W-:-:S03]  /*0600*/  FFMA R27, R18, 0.5, R27 ;  /* 0x3f000000121b7823 */ /* 0x000fc6000000001b */
[C---:B--2---:R-:W-:Y:S01]  /*0610*/  FFMA R22, R14.reuse, 0.5, R25 ;  /* 0x3f0000000e167823 */ /* 0x044fe20000000019 */
[----:B------:R-:W-:-:S03]  /*0620*/  FFMA R27, R14, -0.081000000238418579102, R27 ;  /* 0xbda5e3540e1b7823 */ /* 0x000fc6000000001b */
[----:B------:R-:W-:Y:S01]  /*0630*/  FADD R21, R21, R22 ;  /* 0x0000001615157221 */ /* 0x000fe20000000000 */
[----:B------:R-:W-:-:S07]  /*0640*/  FADD R20, R20, R27 ;  /* 0x0000001b14147221 */ /* 0x000fce0000000000 */
.L_x_3:
[----:B------:R-:W-:Y:S05]  /*0650*/  BSYNC.RECONVERGENT B0 ;  /* 0x0000000000007941 */ /* 0x000fea0003800200 */
.L_x_2:
[----:B------:R-:W-:Y:S04]  /*0660*/  BSSY.RECONVERGENT B0, `(.L_x_4) ;  /* 0x000001a000007945 */ /* 0x000fe80003800200 */
[----:B------:R-:W-:Y:S05]  /*0670*/  @P4 BRA `(.L_x_5) ;  /* 0x0000000000604947 */ /* 0x000fea0003800000 */
[CC--:B------:R-:W-:Y:S02]  /*0680*/  IADD3 R15, P0, PT, R7.reuse, R23.reuse, RZ ;  /* 0x00000017070f7210 */ /* 0x0c0fe40007f1e0ff */
[CC--:B------:R-:W-:Y:S02]  /*0690*/  IADD3 R17, P2, PT, R10.reuse, R23.reuse, RZ ;  /* 0x000000170a117210 */ /* 0x0c0fe40007f5e0ff */
[----:B------:R-:W-:Y:S02]  /*06a0*/  LEA.HI.X.SX32 R22, R7, RZ, 0x1, P0 ;  /* 0x000000ff07167211 */ /* 0x000fe400000f0eff */
[----:B------:R-:W-:Y:S02]  /*06b0*/  LEA R14, P1, R15, UR10, 0x2 ;  /* 0x0000000a0f0e7c11 */ /* 0x000fe4000f8210ff */
[----:B------:R-:W-:Y:S02]  /*06c0*/  LEA.HI.X.SX32 R18, R10, RZ, 0x1, P2 ;  /* 0x000000ff0a127211 */ /* 0x000fe400010f0eff */
[----:B------:R-:W-:-:S02]  /*06d0*/  IADD3 R23, P0, PT, R4, R23, RZ ;  /* 0x0000001704177210 */ /* 0x000fc40007f1e0ff */
[----:B------:R-:W-:Y:S02]  /*06e0*/  LEA R16, P2, R17, UR10, 0x2 ;  /* 0x0000000a11107c11 */ /* 0x000fe4000f8410ff */
[----:B------:R-:W-:Y:S02]  /*06f0*/  LEA.HI.X R15, R15, UR11, R22, 0x2, P1 ;  /* 0x0000000b0f0f7c11 */ /* 0x000fe400088f1416 */
[----:B------:R-:W-:Y:S02]  /*0700*/  LEA.HI.X.SX32 R22, R4, RZ, 0x1, P0 ;  /* 0x000000ff04167211 */ /* 0x000fe400000f0eff */
[----:B------:R-:W-:Y:S01]  /*0710*/  LEA.HI.X R17, R17, UR11, R18, 0x2, P2 ;  /* 0x0000000b11117c11 */ /* 0x000fe200090f1412 */
        /* <DEDUP_REMOVED lines=14> */
.L_x_5:
[----:B------:R-:W-:Y:S05]  /*0800*/  BSYNC.RECONVERGENT B0 ;  /* 0x0000000000007941 */ /* 0x000fea0003800200 */
.L_x_4:
[----:B------:R-:W-:Y:S01]  /*0810*/  I2FP.F32.U32 R17, R11 ;  /* 0x0000000b00117245 */ /* 0x000fe20000201000 */
[----:B------:R-:W-:Y:S03]  /*0820*/  BSSY.RECONVERGENT B0, `(.L_x_6) ;  /* 0x000000d000007945 */ /* 0x000fe60003800200 */
[----:B------:R-:W0:Y:S08]  /*0830*/  MUFU.RCP R14, R17 ;  /* 0x00000011000e7308 */ /* 0x000e300000001000 */
[----:B------:R-:W1:Y:S01]  /*0840*/  FCHK P0, R21, R17 ;  /* 0x0000001115007302 */ /* 0x000e620000000000 */
[----:B0-----:R-:W-:-:S04]  /*0850*/  FFMA R11, -R17, R14, 1 ;  /* 0x3f800000110b7423 */ /* 0x001fc8000000010e */
[----:B------:R-:W-:-:S04]  /*0860*/  FFMA R14, R14, R11, R14 ;  /* 0x0000000b0e0e7223 */ /* 0x000fc8000000000e */
[----:B------:R-:W-:-:S04]  /*0870*/  FFMA R16, R14, R21, RZ ;  /* 0x000000150e107223 */ /* 0x000fc800000000ff */
[----:B------:R-:W-:-:S04]  /*0880*/  FFMA R11, -R17, R16, R21 ;  /* 0x00000010110b7223 */ /* 0x000fc80000000115 */
[----:B------:R-:W-:Y:S01]  /*0890*/  FFMA R16, R14, R11, R16 ;  /* 0x0000000b0e107223 */ /* 0x000fe20000000010 */
[----:B-1----:R-:W-:Y:S06]  /*08a0*/  @!P0 BRA `(.L_x_7) ;  /* 0x0000000000108947 */ /* 0x002fec0003800000 */
[----:B------:R-:W-:Y:S01]  /*08b0*/  IMAD.MOV.U32 R14, RZ, RZ, R17 ;  /* 0x000000ffff0e7224 */ /* 0x000fe200078e0011 */
[----:B------:R-:W-:-:S07]  /*08c0*/  MOV R18, 0x8e0 ;  /* 0x000008e000127802 */ /* 0x000fce0000000f00 */
[----:B------:R-:W-:Y:S05]  /*08d0*/  CALL.REL.NOINC `($__internal_0_$__cuda_sm3x_div_rn_noftz_f32_slowpath) ;  /* 0x0000000000687944 */ /* 0x000fea0003c00000 */
[----:B------:R-:W-:-:S07]  /*08e0*/  MOV R16, R11 ;  /* 0x0000000b00107202 */ /* 0x000fce0000000f00 */
.L_x_7:
[----:B------:R-:W-:Y:S05]  /*08f0*/  BSYNC.RECONVERGENT B0 ;  /* 0x0000000000007941 */ /* 0x000fea0003800200 */
.L_x_6:
[----:B------:R-:W0:Y:S01]  /*0900*/  MUFU.RCP R14, R17 ;  /* 0x00000011000e7308 */ /* 0x000e220000001000 */
[----:B------:R-:W-:Y:S07]  /*0910*/  BSSY.RECONVERGENT B0, `(.L_x_8) ;  /* 0x000000c000007945 */ /* 0x000fee0003800200 */
        /* <DEDUP_REMOVED lines=8> */
[----:B------:R-:W-:Y:S01]  /*09a0*/  MOV R18, 0x9d0 ;  /* 0x000009d000127802 */ /* 0x000fe20000000f00 */
[----:B------:R-:W-:-:S07]  /*09b0*/  IMAD.MOV.U32 R14, RZ, RZ, R17 ;  /* 0x000000ffff0e7224 */ /* 0x000fce00078e0011 */
[----:B------:R-:W-:Y:S05]  /*09c0*/  CALL.REL.NOINC `($__internal_0_$__cuda_sm3x_div_rn_noftz_f32_slowpath) ;  /* 0x00000000002c7944 */ /* 0x000fea0003c00000 */
.L_x_9:
[----:B------:R-:W-:Y:S05]  /*09d0*/  BSYNC.RECONVERGENT B0 ;  /* 0x0000000000007941 */ /* 0x000fea0003800200 */
.L_x_8:
[----:B------:R-:W0:Y:S01]  /*09e0*/  LDC.64 R14, c[0x0][0x388] ;  /* 0x0000e200ff0e7b82 */ /* 0x000e220000000a00 */
[----:B------:R-:W-:Y:S01]  /*09f0*/  IMAD.IADD R17, R8, 0x1, R9 ;  /* 0x0000000108117824 */ /* 0x000fe200078e0209 */
[----:B------:R-:W-:-:S04]  /*0a00*/  IADD3 R9, PT, PT, R9, UR7, RZ ;  /* 0x0000000709097c10 */ /* 0x000fc8000fffe0ff */
[----:B------:R-:W-:Y:S01]  /*0a10*/  ISETP.GE.AND P0, PT, R9, R0, PT ;  /* 0x000000000900720c */ /* 0x000fe20003f06270 */
[----:B0-----:R-:W-:-:S05]  /*0a20*/  IMAD.WIDE R14, R17, 0x4, R14 ;  /* 0x00000004110e7825 */ /* 0x001fca00078e020e */
[----:B------:R1:W-:Y:S01]  /*0a30*/  STG.E desc[UR8][R14.64], R16 ;  /* 0x000000100e007986 */ /* 0x0003e2000c101908 */
[----:B------:R-:W-:-:S05]  /*0a40*/  IMAD.WIDE R18, R6, 0x4, R14 ;  /* 0x0000000406127825 */ /* 0x000fca00078e020e */
[----:B------:R1:W-:Y:S01]  /*0a50*/  STG.E desc[UR8][R18.64], R11 ;  /* 0x0000000b12007986 */ /* 0x0003e2000c101908 */
[----:B------:R-:W-:Y:S05]  /*0a60*/  @!P0 BRA `(.L_x_10) ;  /* 0xfffffff400d08947 */ /* 0x000fea000383ffff */
[----:B------:R-:W-:Y:S05]  /*0a70*/  EXIT ;  /* 0x000000000000794d */ /* 0x000fea0003800000 */
        .weak           $__internal_0_$__cuda_sm3x_div_rn_noftz_f32_slowpath
        .type           $__internal_0_$__cuda_sm3x_div_rn_noftz_f32_slowpath,@function
        .size           $__internal_0_$__cuda_sm3x_div_rn_noftz_f32_slowpath,(.L_x_28 - $__internal_0_$__cuda_sm3x_div_rn_noftz_f32_slowpath)
$__internal_0_$__cuda_sm3x_div_rn_noftz_f32_slowpath:
[----:B------:R-:W-:Y:S01]  /*0a80*/  SHF.R.U32.HI R15, RZ, 0x17, R14 ;  /* 0x00000017ff0f7819 */ /* 0x000fe2000001160e */
[----:B------:R-:W-:Y:S01]  /*0a90*/  BSSY.RECONVERGENT B1, `(.L_x_11) ;  /* 0x0000062000017945 */ /* 0x000fe20003800200 */
[----:B------:R-:W-:Y:S02]  /*0aa0*/  SHF.R.U32.HI R11, RZ, 0x17, R21 ;  /* 0x00000017ff0b7819 */ /* 0x000fe40000011615 */
[----:B------:R-:W-:Y:S02]  /*0ab0*/  LOP3.LUT R15, R15, 0xff, RZ, 0xc0, !PT ;  /* 0x000000ff0f0f7812 */ /* 0x000fe400078ec0ff */
[----:B------:R-:W-:-:S03]  /*0ac0*/  LOP3.LUT R25, R11, 0xff, RZ, 0xc0, !PT ;  /* 0x000000ff0b197812 */ /* 0x000fc600078ec0ff */
[----:B------:R-:W-:Y:S02]  /*0ad0*/  VIADD R22, R15, 0xffffffff ;  /* 0xffffffff0f167836 */ /* 0x000fe40000000000 */
[----:B------:R-:W-:-:S03]  /*0ae0*/  VIADD R11, R25, 0xffffffff ;  /* 0xffffffff190b7836 */ /* 0x000fc60000000000 */
[----:B------:R-:W-:-:S04]  /*0af0*/  ISETP.GT.U32.AND P0, PT, R22, 0xfd, PT ;  /* 0x000000fd1600780c */ /* 0x000fc80003f04070 */
[----:B------:R-:W-:-:S13]  /*0b00*/  ISETP.GT.U32.OR P0, PT, R11, 0xfd, P0 ;  /* 0x000000fd0b00780c */ /* 0x000fda0000704470 */
[----:B------:R-:W-:Y:S01]  /*0b10*/  @!P0 IMAD.MOV.U32 R19, RZ, RZ, RZ ;  /* 0x000000ffff138224 */ /* 0x000fe200078e00ff */
[----:B------:R-:W-:Y:S06]  /*0b20*/  @!P0 BRA `(.L_x_12) ;  /* 0x00000000005c8947 */ /* 0x000fec0003800000 */
[----:B------:R-:W-:Y:S02]  /*0b30*/  FSETP.GTU.FTZ.AND P0, PT, |R21|, +INF , PT ;  /* 0x7f8000001500780b */ /* 0x000fe40003f1c200 */
[----:B------:R-:W-:-:S04]  /*0b40*/  FSETP.GTU.FTZ.AND P1, PT, |R14|, +INF , PT ;  /* 0x7f8000000e00780b */ /* 0x000fc80003f3c200 */
[----:B------:R-:W-:-:S13]  /*0b50*/  PLOP3.LUT P0, PT, P0, P1, PT, 0xf8, 0x8f ;  /* 0x00000000008f781c */ /* 0x000fda0000703f70 */
[----:B------:R-:W-:Y:S05]  /*0b60*/  @P0 BRA `(.L_x_13) ;  /* 0x00000004004c0947 */ /* 0x000fea0003800000 */
[----:B------:R-:W-:-:S13]  /*0b70*/  LOP3.LUT P0, RZ, R14, 0x7fffffff, R21, 0xc8, !PT ;  /* 0x7fffffff0eff7812 */ /* 0x000fda000780c815 */
[----:B------:R-:W-:Y:S05]  /*0b80*/  @!P0 BRA `(.L_x_14) ;  /* 0x00000004003c8947 */ /* 0x000fea0003800000 */
[C---:B------:R-:W-:Y:S02]  /*0b90*/  FSETP.NEU.FTZ.AND P1, PT, |R21|.reuse, +INF , PT ;  /* 0x7f8000001500780b */ /* 0x040fe40003f3d200 */
[----:B------:R-:W-:Y:S02]  /*0ba0*/  FSETP.NEU.FTZ.AND P2, PT, |R14|, +INF , PT ;  /* 0x7f8000000e00780b */ /* 0x000fe40003f5d200 */
[----:B------:R-:W-:-:S11]  /*0bb0*/  FSETP.NEU.FTZ.AND P0, PT, |R21|, +INF , PT ;  /* 0x7f8000001500780b */ /* 0x000fd60003f1d200 */
[----:B------:R-:W-:Y:S05]  /*0bc0*/  @!P2 BRA !P1, `(.L_x_14) ;  /* 0x00000004002ca947 */ /* 0x000fea0004800000 */
[----:B------:R-:W-:-:S04]  /*0bd0*/  LOP3.LUT P1, RZ, R21, 0x7fffffff, RZ, 0xc0, !PT ;  /* 0x7fffffff15ff7812 */ /* 0x000fc8000782c0ff */
[----:B------:R-:W-:-:S13]  /*0be0*/  PLOP3.LUT P1, PT, P2, P1, PT, 0x2f, 0xf2 ;  /* 0x0000000000f2781c */ /* 0x000fda0001722577 */
[----:B------:R-:W-:Y:S05]  /*0bf0*/  @P1 BRA `(.L_x_15) ;  /* 0x0000000400181947 */ /* 0x000fea0003800000 */
[----:B------:R-:W-:-:S04]  /*0c00*/  LOP3.LUT P1, RZ, R14, 0x7fffffff, RZ, 0xc0, !PT ;  /* 0x7fffffff0eff7812 */ /* 0x000fc8000782c0ff */
[----:B------:R-:W-:-:S13]  /*0c10*/  PLOP3.LUT P0, PT, P0, P1, PT, 0x2f, 0xf2 ;  /* 0x0000000000f2781c */ /* 0x000fda0000702577 */
[----:B------:R-:W-:Y:S05]  /*0c20*/  @P0 BRA `(.L_x_16) ;  /* 0x0000000400000947 */ /* 0x000fea0003800000 */
[----:B------:R-:W-:Y:S02]  /*0c30*/  ISETP.GE.AND P0, PT, R11, RZ, PT ;  /* 0x000000ff0b00720c */ /* 0x000fe40003f06270 */
[----:B------:R-:W-:-:S11]  /*0c40*/  ISETP.GE.AND P1, PT, R22, RZ, PT ;  /* 0x000000ff1600720c */ /* 0x000fd60003f26270 */
[----:B------:R-:W-:Y:S01]  /*0c50*/  @P0 MOV R19, RZ ;  /* 0x000000ff00130202 */ /* 0x000fe20000000f00 */
[----:B------:R-:W-:Y:S02]  /*0c60*/  @!P0 IMAD.MOV.U32 R19, RZ, RZ, -0x40 ;  /* 0xffffffc0ff138424 */ /* 0x000fe400078e00ff */
[----:B------:R-:W-:Y:S01]  /*0c70*/  @!P0 FFMA R21, R21, 1.84467440737095516160e+19, RZ ;  /* 0x5f80000015158823 */ /* 0x000fe200000000ff */
[----:B------:R-:W-:Y:S01]  /*0c80*/  @!P1 FFMA R14, R14, 1.84467440737095516160e+19, RZ ;  /* 0x5f8000000e0e9823 */ /* 0x000fe200000000ff */
[----:B------:R-:W-:-:S07]  /*0c90*/  @!P1 VIADD R19, R19, 0x40 ;  /* 0x0000004013139836 */ /* 0x000fce0000000000 */
.L_x_12:
[----:B------:R-:W-:Y:S01]  /*0ca0*/  LEA R11, R15, 0xc0800000, 0x17 ;  /* 0xc08000000f0b7811 */ /* 0x000fe200078eb8ff */
[----:B------:R-:W-:Y:S03]  /*0cb0*/  BSSY.RECONVERGENT B2, `(.L_x_17) ;  /* 0x0000036000027945 */ /* 0x000fe60003800200 */
[----:B------:R-:W-:Y:S01]  /*0cc0*/  IADD3 R23, PT, PT, -R11, R14, RZ ;  /* 0x0000000e0b177210 */ /* 0x000fe20007ffe1ff */
[----:B------:R-:W-:-:S03]  /*0cd0*/  VIADD R14, R25, 0xffffff81 ;  /* 0xffffff81190e7836 */ /* 0x000fc60000000000 */
[----:B------:R-:W0:Y:S01]  /*0ce0*/  MUFU.RCP R22, R23 ;  /* 0x0000001700167308 */ /* 0x000e220000001000 */
[----:B------:R-:W-:Y:S01]  /*0cf0*/  FADD.FTZ R24, -R23, -RZ ;  /* 0x800000ff17187221 */ /* 0x000fe20000010100 */
[C---:B------:R-:W-:Y:S01]  /*0d00*/  IMAD R11, R14.reuse, -0x800000, R21 ;  /* 0xff8000000e0b7824 */ /* 0x040fe200078e0215 */
[----:B------:R-:W-:-:S05]  /*0d10*/  IADD3 R26, PT, PT, R14, 0x7f, -R15 ;  /* 0x0000007f0e1a7810 */ /* 0x000fca0007ffe80f */
[----:B------:R-:W-:Y:S02]  /*0d20*/  IMAD.IADD R26, R26, 0x1, R19 ;  /* 0x000000011a1a7824 */ /* 0x000fe400078e0213 */
[----:B0-----:R-:W-:-:S04]  /*0d30*/  FFMA R25, R22, R24, 1 ;  /* 0x3f80000016197423 */ /* 0x001fc80000000018 */
[----:B------:R-:W-:-:S04]  /*0d40*/  FFMA R22, R22, R25, R22 ;  /* 0x0000001916167223 */ /* 0x000fc80000000016 */
[----:B------:R-:W-:-:S04]  /*0d50*/  FFMA R21, R11, R22, RZ ;  /* 0x000000160b157223 */ /* 0x000fc800000000ff */
[----:B------:R-:W-:-:S04]  /*0d60*/  FFMA R25, R24, R21, R11 ;  /* 0x0000001518197223 */ /* 0x000fc8000000000b */
[----:B------:R-:W-:-:S04]  /*0d70*/  FFMA R21, R22, R25, R21 ;  /* 0x0000001916157223 */ /* 0x000fc80000000015 */
[----:B------:R-:W-:-:S04]  /*0d80*/  FFMA R24, R24, R21, R11 ;  /* 0x0000001518187223 */ /* 0x000fc8000000000b */
[----:B------:R-:W-:-:S05]  /*0d90*/  FFMA R11, R22, R24, R21 ;  /* 0x00000018160b7223 */ /* 0x000fca0000000015 */
[----:B------:R-:W-:-:S04]  /*0da0*/  SHF.R.U32.HI R14, RZ, 0x17, R11 ;  /* 0x00000017ff0e7819 */ /* 0x000fc8000001160b */
[----:B------:R-:W-:-:S04]  /*0db0*/  LOP3.LUT R14, R14, 0xff, RZ, 0xc0, !PT ;  /* 0x000000ff0e0e7812 */ /* 0x000fc800078ec0ff */
[----:B------:R-:W-:-:S05]  /*0dc0*/  IADD3 R19, PT, PT, R14, R26, RZ ;  /* 0x0000001a0e137210 */ /* 0x000fca0007ffe0ff */
[----:B------:R-:W-:-:S05]  /*0dd0*/  VIADD R14, R19, 0xffffffff ;  /* 0xffffffff130e7836 */ /* 0x000fca0000000000 */
[----:B------:R-:W-:-:S13]  /*0de0*/  ISETP.GE.U32.AND P0, PT, R14, 0xfe, PT ;  /* 0x000000fe0e00780c */ /* 0x000fda0003f06070 */
[----:B------:R-:W-:Y:S05]  /*0df0*/  @!P0 BRA `(.L_x_18) ;  /* 0x0000000000808947 */ /* 0x000fea0003800000 */
[----:B------:R-:W-:-:S13]  /*0e00*/  ISETP.GT.AND P0, PT, R19, 0xfe, PT ;  /* 0x000000fe1300780c */ /* 0x000fda0003f04270 */
[----:B------:R-:W-:Y:S05]  /*0e10*/  @P0 BRA `(.L_x_19) ;  /* 0x00000000006c0947 */ /* 0x000fea0003800000 */
[----:B------:R-:W-:-:S13]  /*0e20*/  ISETP.GE.AND P0, PT, R19, 0x1, PT ;  /* 0x000000011300780c */ /* 0x000fda0003f06270 */
[----:B------:R-:W-:Y:S05]  /*0e30*/  @P0 BRA `(.L_x_20) ;  /* 0x0000000000740947 */ /* 0x000fea0003800000 */
[----:B------:R-:W-:Y:S02]  /*0e40*/  ISETP.GE.AND P0, PT, R19, -0x18, PT ;  /* 0xffffffe81300780c */ /* 0x000fe40003f06270 */
[----:B------:R-:W-:-:S11]  /*0e50*/  LOP3.LUT R11, R11, 0x80000000, RZ, 0xc0, !PT ;  /* 0x800000000b0b7812 */ /* 0x000fd600078ec0ff */
[----:B------:R-:W-:Y:S05]  /*0e60*/  @!P0 BRA `(.L_x_20) ;  /* 0x0000000000688947 */ /* 0x000fea0003800000 */
[-CC-:B------:R-:W-:Y:S01]  /*0e70*/  FFMA.RZ R14, R22, R24.reuse, R21.reuse ;  /* 0x00000018160e7223 */ /* 0x180fe2000000c015 */
[C---:B------:R-:W-:Y:S02]  /*0e80*/  ISETP.NE.AND P2, PT, R19.reuse, RZ, PT ;  /* 0x000000ff1300720c */ /* 0x040fe40003f45270 */
[C---:B------:R-:W-:Y:S02]  /*0e90*/  ISETP.NE.AND P1, PT, R19.reuse, RZ, PT ;  /* 0x000000ff1300720c */ /* 0x040fe40003f25270 */
[----:B------:R-:W-:Y:S01]  /*0ea0*/  LOP3.LUT R15, R14, 0x7fffff, RZ, 0xc0, !PT ;  /* 0x007fffff0e0f7812 */ /* 0x000fe200078ec0ff */
[CCC-:B------:R-:W-:Y:S01]  /*0eb0*/  FFMA.RP R14, R22.reuse, R24.reuse, R21.reuse ;  /* 0x00000018160e7223 */ /* 0x1c0fe20000008015 */
[----:B------:R-:W-:Y:S01]  /*0ec0*/  FFMA.RM R21, R22, R24, R21 ;  /* 0x0000001816157223 */ /* 0x000fe20000004015 */
[----:B------:R-:W-:Y:S01]  /*0ed0*/  VIADD R22, R19, 0x20 ;  /* 0x0000002013167836 */ /* 0x000fe20000000000 */
[----:B------:R-:W-:Y:S02]  /*0ee0*/  LOP3.LUT R15, R15, 0x800000, RZ, 0xfc, !PT ;  /* 0x008000000f0f7812 */ /* 0x000fe400078efcff */
[----:B------:R-:W-:-:S02]  /*0ef0*/  IADD3 R19, PT, PT, -R19, RZ, RZ ;  /* 0x000000ff13137210 */ /* 0x000fc40007ffe1ff */
[----:B------:R-:W-:Y:S02]  /*0f00*/  SHF.L.U32 R22, R15, R22, RZ ;  /* 0x000000160f167219 */ /* 0x000fe400000006ff */
[----:B------:R-:W-:Y:S02]  /*0f10*/  FSETP.NEU.FTZ.AND P0, PT, R14, R21, PT ;  /* 0x000000150e00720b */ /* 0x000fe40003f1d000 */
[----:B------:R-:W-:Y:S02]  /*0f20*/  SEL R14, R19, RZ, P2 ;  /* 0x000000ff130e7207 */ /* 0x000fe40001000000 */
[----:B------:R-:W-:Y:S02]  /*0f30*/  ISETP.NE.AND P1, PT, R22, RZ, P1 ;  /* 0x000000ff1600720c */ /* 0x000fe40000f25270 */
[----:B------:R-:W-:Y:S02]  /*0f40*/  SHF.R.U32.HI R14, RZ, R14, R15 ;  /* 0x0000000eff0e7219 */ /* 0x000fe4000001160f */
[----:B------:R-:W-:-:S02]  /*0f50*/  PLOP3.LUT P0, PT, P0, P1, PT, 0xf8, 0x8f ;  /* 0x00000000008f781c */ /* 0x000fc40000703f70 */
[----:B------:R-:W-:Y:S02]  /*0f60*/  SHF.R.U32.HI R22, RZ, 0x1, R14 ;  /* 0x00000001ff167819 */ /* 0x000fe4000001160e */
[----:B------:R-:W-:-:S04]  /*0f70*/  SEL R15, RZ, 0x1, !P0 ;  /* 0x00000001ff0f7807 */ /* 0x000fc80004000000 */
[----:B------:R-:W-:-:S04]  /*0f80*/  LOP3.LUT R15, R15, 0x1, R22, 0xf8, !PT ;  /* 0x000000010f0f7812 */ /* 0x000fc800078ef816 */
[----:B------:R-:W-:-:S05]  /*0f90*/  LOP3.LUT R15, R15, R14, RZ, 0xc0, !PT ;  /* 0x0000000e0f0f7212 */ /* 0x000fca00078ec0ff */
[----:B------:R-:W-:-:S05]  /*0fa0*/  IMAD.IADD R22, R22, 0x1, R15 ;  /* 0x0000000116167824 */ /* 0x000fca00078e020f */
[----:B------:R-:W-:Y:S01]  /*0fb0*/  LOP3.LUT R11, R22, R11, RZ, 0xfc, !PT ;  /* 0x0000000b160b7212 */ /* 0x000fe200078efcff */
[----:B------:R-:W-:Y:S06]  /*0fc0*/  BRA `(.L_x_20) ;  /* 0x0000000000107947 */ /* 0x000fec0003800000 */
.L_x_19:
[----:B------:R-:W-:-:S04]  /*0fd0*/  LOP3.LUT R11, R11, 0x80000000, RZ, 0xc0, !PT ;  /* 0x800000000b0b7812 */ /* 0x000fc800078ec0ff */
[----:B------:R-:W-:Y:S01]  /*0fe0*/  LOP3.LUT R11, R11, 0x7f800000, RZ, 0xfc, !PT ;  /* 0x7f8000000b0b7812 */ /* 0x000fe200078efcff */
[----:B------:R-:W-:Y:S06]  /*0ff0*/  BRA `(.L_x_20) ;  /* 0x0000000000047947 */ /* 0x000fec0003800000 */
.L_x_18:
[----:B------:R-:W-:-:S07]  /*1000*/  IMAD R11, R26, 0x800000, R11 ;  /* 0x008000001a0b7824 */ /* 0x000fce00078e020b */
.L_x_20:
[----:B------:R-:W-:Y:S05]  /*1010*/  BSYNC.RECONVERGENT B2 ;  /* 0x0000000000027941 */ /* 0x000fea0003800200 */
.L_x_17:
[----:B------:R-:W-:Y:S05]  /*1020*/  BRA `(.L_x_21) ;  /* 0x0000000000207947 */ /* 0x000fea0003800000 */
.L_x_16:
[----:B------:R-:W-:-:S04]  /*1030*/  LOP3.LUT R11, R14, 0x80000000, R21, 0x48, !PT ;  /* 0x800000000e0b7812 */ /* 0x000fc800078e4815 */
[----:B------:R-:W-:Y:S01]  /*1040*/  LOP3.LUT R11, R11, 0x7f800000, RZ, 0xfc, !PT ;  /* 0x7f8000000b0b7812 */ /* 0x000fe200078efcff */
[----:B------:R-:W-:Y:S06]  /*1050*/  BRA `(.L_x_21) ;  /* 0x0000000000147947 */ /* 0x000fec0003800000 */
.L_x_15:
[----:B------:R-:W-:Y:S01]  /*1060*/  LOP3.LUT R11, R14, 0x80000000, R21, 0x48, !PT ;  /* 0x800000000e0b7812 */ /* 0x000fe200078e4815 */
[----:B------:R-:W-:Y:S06]  /*1070*/  BRA `(.L_x_21) ;  /* 0x00000000000c7947 */ /* 0x000fec0003800000 */
.L_x_14:
[----:B------:R-:W0:Y:S01]  /*1080*/  MUFU.RSQ R11, -QNAN ;  /* 0xffc00000000b7908 */ /* 0x000e220000001400 */
[----:B------:R-:W-:Y:S05]  /*1090*/  BRA `(.L_x_21) ;  /* 0x0000000000047947 */ /* 0x000fea0003800000 */
.L_x_13:
[----:B------:R-:W-:-:S07]  /*10a0*/  FADD.FTZ R11, R21, R14 ;  /* 0x0000000e150b7221 */ /* 0x000fce0000010000 */
.L_x_21:
[----:B------:R-:W-:Y:S05]  /*10b0*/  BSYNC.RECONVERGENT B1 ;  /* 0x0000000000017941 */ /* 0x000fea0003800200 */
.L_x_11:
[----:B------:R-:W-:Y:S01]  /*10c0*/  MOV R14, R18 ;  /* 0x00000012000e7202 */ /* 0x000fe20000000f00 */
[----:B------:R-:W-:-:S04]  /*10d0*/  IMAD.MOV.U32 R15, RZ, RZ, 0x0 ;  /* 0x00000000ff0f7424 */ /* 0x000fc800078e00ff */
[----:B0-----:R-:W-:Y:S05]  /*10e0*/  RET.REL.NODEC R14 `(_Z17bgr2yuv_uv_kernelPKfPfii) ;  /* 0xffffffec0ec47950 */ /* 0x001fea0003c3ffff */
.L_x_22:
[----:B------:R-:W-:-:S00]  /*10f0*/  BRA `(.L_x_22) ;  /* 0xfffffffc00fc7947 */ /* 0x000fc0000383ffff */
[----:B------:R-:W-:-:S00]  /*1100*/  NOP ;  /* 0x0000000000007918 */ /* 0x000fc00000000000 */
[----:B------:R-:W-:-:S00]  /*1110*/  NOP ;  /* 0x0000000000007918 */ /* 0x000fc00000000000 */
[----:B------:R-:W-:-:S00]  /*1120*/  NOP ;  /* 0x0000000000007918 */ /* 0x000fc00000000000 */
[----:B------:R-:W-:-:S00]  /*1130*/  NOP ;  /* 0x0000000000007918 */ /* 0x000fc00000000000 */
[----:B------:R-:W-:-:S00]  /*1140*/  NOP ;  /* 0x0000000000007918 */ /* 0x000fc00000000000 */
[----:B------:R-:W-:-:S00]  /*1150*/  NOP ;  /* 0x0000000000007918 */ /* 0x000fc00000000000 */
[----:B------:R-:W-:-:S00]  /*1160*/  NOP ;  /* 0x0000000000007918 */ /* 0x000fc00000000000 */
[----:B------:R-:W-:-:S00]  /*1170*/  NOP ;  /* 0x0000000000007918 */ /* 0x000fc00000000000 */
.L_x_28:


//--------------------- .text._Z16bgr2yuv_y_kernelPKfPfii --------------------------
	.section	.text._Z16bgr2yuv_y_kernelPKfPfii,"ax",@progbits
	.align	128
        .global         _Z16bgr2yuv_y_kernelPKfPfii
        .type           _Z16bgr2yuv_y_kernelPKfPfii,@function
        .size           _Z16bgr2yuv_y_kernelPKfPfii,(.L_x_30 - _Z16bgr2yuv_y_kernelPKfPfii)
        .other          _Z16bgr2yuv_y_kernelPKfPfii,@"STO_CUDA_ENTRY STV_DEFAULT"
_Z16bgr2yuv_y_kernelPKfPfii:
.text._Z16bgr2yuv_y_kernelPKfPfii:
[----:B------:R-:W-:Y:S08]  /*0000*/  LDC R1, c[0x0][0x37c] ;  /* 0x0000df00ff017b82 */ /* 0x000ff00000000800 */
[----:B------:R-:W0:Y:S08]  /*0010*/  S2UR UR5, SR_CTAID.X ;  /* 0x00000000000579c3 */ /* 0x000e300000002500 */
[----:B------:R-:W0:Y:S02]  /*0020*/  LDC R9, c[0x0][0x394] ;  /* 0x0000e500ff097b82 */ /* 0x000e240000000800 */
[----:B0-----:R-:W-:-:S13]  /*0030*/  ISETP.LE.AND P0, PT, R9, UR5, PT ;  /* 0x0000000509007c0c */ /* 0x001fda000bf03270 */
[----:B------:R-:W-:Y:S05]  /*0040*/  @P0 EXIT ;  /* 0x000000000000094d */ /* 0x000fea0003800000 */
[----:B------:R-:W0:Y:S01]  /*0050*/  S2R R3, SR_TID.X ;  /* 0x0000000000037919 */ /* 0x000e220000002100 */
[----:B------:R-:W0:Y:S01]  /*0060*/  LDC R0, c[0x0][0x390] ;  /* 0x0000e400ff007b82 */ /* 0x000e220000000800 */
[----:B------:R-:W1:Y:S01]  /*0070*/  LDCU UR4, c[0x0][0x360] ;  /* 0x00006c00ff0477ac */ /* 0x000e620008000800 */
[----:B0-----:R-:W-:-:S13]  /*0080*/  ISETP.GE.AND P0, PT, R3, R0, PT ;  /* 0x000000000300720c */ /* 0x001fda0003f06270 */
[----:B-1----:R-:W-:Y:S05]  /*0090*/  @P0 EXIT ;  /* 0x000000000000094d */ /* 0x002fea0003800000 */
[----:B------:R-:W0:Y:S01]  /*00a0*/  I2F.U32.RP R8, UR4 ;  /* 0x0000000400087d06 */ /* 0x000e220008209000 */
[----:B------:R-:W-:Y:S01]  /*00b0*/  IADD3 R7, PT, PT, R3, UR4, RZ ;  /* 0x0000000403077c10 */ /* 0x000fe2000fffe0ff */
[----:B------:R-:W1:Y:S01]  /*00c0*/  LDCU.64 UR6, c[0x0][0x358] ;  /* 0x00006b00ff0677ac */ /* 0x000e620008000a00 */
[----:B------:R-:W-:Y:S01]  /*00d0*/  ISETP.NE.U32.AND P2, PT, RZ, UR4, PT ;  /* 0x00000004ff007c0c */ /* 0x000fe2000bf45070 */
[----:B------:R-:W-:Y:S01]  /*00e0*/  BSSY.RECONVERGENT B0, `(.L_x_23) ;  /* 0x0000033000007945 */ /* 0x000fe20003800200 */
[CC--:B------:R-:W-:Y:S02]  /*00f0*/  ISETP.GE.U32.AND P0, PT, R7.reuse, R0.reuse, PT ;  /* 0x000000000700720c */ /* 0x0c0fe40003f06070 */
[----:B------:R-:W-:Y:S02]  /*0100*/  VIMNMX.U32 R2, PT, PT, R7, R0, !PT ;  /* 0x0000000007027248 */ /* 0x000fe40007fe0000 */
[----:B------:R-:W-:-:S04]  /*0110*/  SEL R6, RZ, 0x1, P0 ;  /* 0x00000001ff067807 */ /* 0x000fc80000000000 */
[----:B------:R-:W-:Y:S01]  /*0120*/  IADD3 R2, PT, PT, R2, -R7, -R6 ;  /* 0x8000000702027210 */ /* 0x000fe20007ffe806 */
[----:B0-----:R-:W0:Y:S02]  /*0130*/  MUFU.RCP R8, R8 ;  /* 0x0000000800087308 */ /* 0x001e240000001000 */
[----:B0-----:R-:W-:-:S06]  /*0140*/  IADD3 R4, PT, PT, R8, 0xffffffe, RZ ;  /* 0x0ffffffe08047810 */ /* 0x001fcc0007ffe0ff */
[----:B------:R0:W2:Y:S02]  /*0150*/  F2I.FTZ.U32.TRUNC.NTZ R5, R4 ;  /* 0x0000000400057305 */ /* 0x0000a4000021f000 */
[----:B0-----:R-:W-:Y:S01]  /*0160*/  HFMA2 R4, -RZ, RZ, 0, 0 ;  /* 0x00000000ff047431 */ /* 0x001fe200000001ff */
[----:B--2---:R-:W-:-:S05]  /*0170*/  IADD3 R11, PT, PT, RZ, -R5, RZ ;  /* 0x80000005ff0b7210 */ /* 0x004fca0007ffe0ff */
[----:B------:R-:W-:-:S04]  /*0180*/  IMAD R11, R11, UR4, RZ ;  /* 0x000000040b0b7c24 */ /* 0x000fc8000f8e02ff */
[----:B------:R-:W-:-:S06]  /*0190*/  IMAD.HI.U32 R5, R5, R11, R4 ;  /* 0x0000000b05057227 */ /* 0x000fcc00078e0004 */
[----:B------:R-:W-:-:S05]  /*01a0*/  IMAD.HI.U32 R5, R5, R2, RZ ;  /* 0x0000000205057227 */ /* 0x000fca00078e00ff */
[----:B------:R-:W-:-:S05]  /*01b0*/  IADD3 R7, PT, PT, -R5, RZ, RZ ;  /* 0x000000ff05077210 */ /* 0x000fca0007ffe1ff */
[----:B------:R-:W-:-:S05]  /*01c0*/  IMAD R2, R7, UR4, R2 ;  /* 0x0000000407027c24 */ /* 0x000fca000f8e0202 */
[----:B------:R-:W-:-:S13]  /*01d0*/  ISETP.GE.U32.AND P0, PT, R2, UR4, PT ;  /* 0x0000000402007c0c */ /* 0x000fda000bf06070 */
[----:B------:R-:W-:Y:S02]  /*01e0*/  @P0 IADD3 R2, PT, PT, R2, -UR4, RZ ;  /* 0x8000000402020c10 */ /* 0x000fe4000fffe0ff */
[----:B------:R-:W-:Y:S02]  /*01f0*/  @P0 IADD3 R5, PT, PT, R5, 0x1, RZ ;  /* 0x0000000105050810 */ /* 0x000fe40007ffe0ff */
[----:B------:R-:W-:-:S13]  /*0200*/  ISETP.GE.U32.AND P1, PT, R2, UR4, PT ;  /* 0x0000000402007c0c */ /* 0x000fda000bf26070 */
[----:B------:R-:W-:Y:S02]  /*0210*/  @P1 IADD3 R5, PT, PT, R5, 0x1, RZ ;  /* 0x0000000105051810 */ /* 0x000fe40007ffe0ff */
[----:B------:R-:W-:-:S04]  /*0220*/  @!P2 LOP3.LUT R5, RZ, UR4, RZ, 0x33, !PT ;  /* 0x00000004ff05ac12 */ /* 0x000fc8000f8e33ff */
[----:B------:R-:W-:-:S04]  /*0230*/  IADD3 R8, PT, PT, R6, R5, RZ ;  /* 0x0000000506087210 */ /* 0x000fc80007ffe0ff */
[C---:B------:R-:W-:Y:S02]  /*0240*/  LOP3.LUT R2, R8.reuse, 0x3, RZ, 0xc0, !PT ;  /* 0x0000000308027812 */ /* 0x040fe400078ec0ff */
[----:B------:R-:W-:Y:S02]  /*0250*/  ISETP.GE.U32.AND P1, PT, R8, 0x3, PT ;  /* 0x000000030800780c */ /* 0x000fe40003f26070 */
[----:B------:R-:W-:Y:S01]  /*0260*/  ISETP.NE.AND P0, PT, R2, 0x3, PT ;  /* 0x000000030200780c */ /* 0x000fe20003f05270 */
[----:B------:R-:W-:-:S12]  /*0270*/  IMAD R2, R9, R0, RZ ;  /* 0x0000000009027224 */ /* 0x000fd800078e02ff */
[----:B-1----:R-:W-:Y:S05]  /*0280*/  @!P0 BRA `(.L_x_24) ;  /* 0x0000000000608947 */ /* 0x002fea0003800000 */
[----:B------:R-:W0:Y:S01]  /*0290*/  LDC.64 R6, c[0x0][0x380] ;  /* 0x0000e000ff067b82 */ /* 0x000e220000000a00 */
[----:B------:R-:W-:Y:S01]  /*02a0*/  IADD3 R8, PT, PT, R8, 0x1, RZ ;  /* 0x0000000108087810 */ /* 0x000fe20007ffe0ff */
[----:B------:R-:W-:-:S03]  /*02b0*/  IMAD R21, R0, UR5, R3 ;  /* 0x0000000500157c24 */ /* 0x000fc6000f8e0203 */
[----:B------:R-:W-:-:S03]  /*02c0*/  LOP3.LUT R12, R8, 0x3, RZ, 0xc0, !PT ;  /* 0x00000003080c7812 */ /* 0x000fc600078ec0ff */
[----:B------:R-:W1:Y:S01]  /*02d0*/  LDC.64 R4, c[0x0][0x388] ;  /* 0x0000e200ff047b82 */ /* 0x000e620000000a00 */
[C---:B------:R-:W-:Y:S01]  /*02e0*/  IADD3 R20, PT, PT, -R12.reuse, RZ, RZ ;  /* 0x000000ff0c147210 */ /* 0x040fe20007ffe1ff */
[----:B------:R-:W-:Y:S02]  /*02f0*/  IMAD R3, R12, UR4, R3 ;  /* 0x000000040c037c24 */ /* 0x000fe4000f8e0203 */
[----:B0-----:R-:W-:-:S04]  /*0300*/  IMAD.WIDE R8, R2, 0x4, R6 ;  /* 0x0000000402087825 */ /* 0x001fc800078e0206 */
[----:B------:R-:W-:-:S07]  /*0310*/  IMAD.WIDE R10, R2, 0x8, R6 ;  /* 0x00000008020a7825 */ /* 0x000fce00078e0206 */
.L_x_25:
[----:B------:R-:W-:-:S04]  /*0320*/  IMAD.WIDE R16, R21, 0x4, R10 ;  /* 0x0000000415107825 */ /* 0x000fc800078e020a */
[C---:B------:R-:W-:Y:S02]  /*0330*/  IMAD.WIDE R14, R21.reuse, 0x4, R8 ;  /* 0x00000004150e7825 */ /* 0x040fe400078e0208 */
[----:B------:R-:W2:Y:S02]  /*0340*/  LDG.E R16, desc[UR6][R16.64] ;  /* 0x0000000610107981 */ /* 0x000ea4000c1e1900 */
[----:B------:R-:W-:Y:S02]  /*0350*/  IMAD.WIDE R18, R21, 0x4, R6 ;  /* 0x0000000415127825 */ /* 0x000fe400078e0206 */
[----:B------:R-:W3:Y:S04]  /*0360*/  LDG.E R14, desc[UR6][R14.64] ;  /* 0x000000060e0e7981 */ /* 0x000ee8000c1e1900 */
[----:B------:R-:W4:Y:S01]  /*0370*/  LDG.E R18, desc[UR6][R18.64] ;  /* 0x0000000612127981 */ /* 0x000f22000c1e1900 */
[----:B------:R-:W-:-:S04]  /*0380*/  IADD3 R20, PT, PT, R20, 0x1, RZ ;  /* 0x0000000114147810 */ /* 0x000fc80007ffe0ff */
[----:B------:R-:W-:Y:S01]  /*0390*/  ISETP.NE.AND P0, PT, R20, RZ, PT ;  /* 0x000000ff1400720c */ /* 0x000fe20003f05270 */
[----:B0-2---:R-:W-:-:S04]  /*03a0*/  FMUL R13, R16, 0.29899999499320983887 ;  /* 0x3e991687100d7820 */ /* 0x005fc80000400000 */
[----:B---3--:R-:W-:Y:S01]  /*03b0*/  FFMA R23, R14, 0.58700001239776611328, R13 ;  /* 0x3f1645a20e177823 */ /* 0x008fe2000000000d */
[C---:B-1----:R-:W-:Y:S01]  /*03c0*/  IMAD.WIDE R12, R21.reuse, 0x4, R4 ;  /* 0x00000004150c7825 */ /* 0x042fe200078e0204 */
[----:B------:R-:W-:-:S03]  /*03d0*/  IADD3 R21, PT, PT, R21, UR4, RZ ;  /* 0x0000000415157c10 */ /* 0x000fc6000fffe0ff */
[----:B----4-:R-:W-:-:S05]  /*03e0*/  FFMA R23, R18, 0.11400000005960464478, R23 ;  /* 0x3de978d512177823 */ /* 0x010fca0000000017 */
[----:B------:R0:W-:Y:S01]  /*03f0*/  STG.E desc[UR6][R12.64], R23 ;  /* 0x000000170c007986 */ /* 0x0001e2000c101906 */
[----:B------:R-:W-:Y:S05]  /*0400*/  @P0 BRA `(.L_x_25) ;  /* 0xfffffffc00c40947 */ /* 0x000fea000383ffff */
.L_x_24:
[----:B------:R-:W-:Y:S05]  /*0410*/  BSYNC.RECONVERGENT B0 ;  /* 0x0000000000007941 */ /* 0x000fea0003800200 */
.L_x_23:
[----:B------:R-:W-:Y:S05]  /*0420*/  @!P1 EXIT ;  /* 0x000000000000994d */ /* 0x000fea0003800000 */
[----:B------:R-:W1:Y:S01]  /*0430*/  LDC.64 R6, c[0x0][0x380] ;  /* 0x0000e000ff067b82 */ /* 0x000e620000000a00 */
[----:B------:R-:W-:-:S07]  /*0440*/  USHF.L.U32 UR4, UR4, 0x2, URZ ;  /* 0x0000000204047899 */ /* 0x000fce00080006ff */
[----:B------:R-:W2:Y:S05]  /*0450*/  LDC.64 R4, c[0x0][0x388] ;  /* 0x0000e200ff047b82 */ /* 0x000eaa0000000a00 */
.L_x_26:
[----:B0-----:R-:W-:-:S04]  /*0460*/  IMAD R13, R0, UR5, R3 ;  /* 0x00000005000d7c24 */ /* 0x001fc8000f8e0203 */
[----:B-1----:R-:W-:-:S05]  /*0470*/  IMAD.WIDE R14, R13, 0x4, R6 ;  /* 0x000000040d0e7825 */ /* 0x002fca00078e0206 */
[----:B------:R-:W3:Y:S01]  /*0480*/  LDG.E R20, desc[UR6][R14.64] ;  /* 0x000000060e147981 */ /* 0x000ee2000c1e1900 */
[----:B------:R-:W-:-:S04]  /*0490*/  IMAD.WIDE R16, R2, 0x4, R14 ;  /* 0x0000000402107825 */ /* 0x000fc800078e020e */
[----:B------:R-:W-:Y:S02]  /*04a0*/  IMAD.WIDE R18, R2, 0x4, R16 ;  /* 0x0000000402127825 */ /* 0x000fe400078e0210 */
[----:B------:R-:W4:Y:S04]  /*04b0*/  LDG.E R16, desc[UR6][R16.64] ;  /* 0x0000000610107981 */ /* 0x000f28000c1e1900 */
[----:B------:R-:W5:Y:S01]  /*04c0*/  LDG.E R18, desc[UR6][R18.64] ;  /* 0x0000000612127981 */ /* 0x000f62000c1e1900 */
[----:B------:R-:W-:-:S04]  /*04d0*/  IADD3 R8, P0, PT, R14, UR4, RZ ;  /* 0x000000040e087c10 */ /* 0x000fc8000ff1e0ff */
[----:B------:R-:W-:-:S03]  /*04e0*/  IADD3.X R9, PT, PT, RZ, R15, RZ, P0, !PT ;  /* 0x0000000fff097210 */ /* 0x000fc600007fe4ff */
[----:B------:R-:W-:-:S04]  /*04f0*/  IMAD.WIDE R10, R2, 0x4, R8 ;  /* 0x00000004020a7825 */ /* 0x000fc800078e0208 */
[----:B--2---:R-:W-:-:S04]  /*0500*/  IMAD.WIDE R12, R13, 0x4, R4 ;  /* 0x000000040d0c7825 */ /* 0x004fc800078e0204 */
[----:B-----5:R-:W-:-:S04]  /*0510*/  FMUL R21, R18, 0.29899999499320983887 ;  /* 0x3e99168712157820 */ /* 0x020fc80000400000 */
[----:B----4-:R-:W-:-:S04]  /*0520*/  FFMA R21, R16, 0.58700001239776611328, R21 ;  /* 0x3f1645a210157823 */ /* 0x010fc80000000015 */
[----:B---3--:R-:W-:Y:S01]  /*0530*/  FFMA R23, R20, 0.11400000005960464478, R21 ;  /* 0x3de978d514177823 */ /* 0x008fe20000000015 */
[----:B------:R-:W-:-:S04]  /*0540*/  IMAD.WIDE R20, R2, 0x4, R10 ;  /* 0x0000000402147825 */ /* 0x000fc800078e020a */
[----:B------:R0:W-:Y:S04]  /*0550*/  STG.E desc[UR6][R12.64], R23 ;  /* 0x000000170c007986 */ /* 0x0001e8000c101906 */
[----:B------:R-:W2:Y:S04]  /*0560*/  LDG.E R20, desc[UR6][R20.64] ;  /* 0x0000000614147981 */ /* 0x000ea8000c1e1900 */
[----:B------:R-:W3:Y:S04]  /*0570*/  LDG.E R10, desc[UR6][R10.64] ;  /* 0x000000060a0a7981 */ /* 0x000ee8000c1e1900 */
[----:B------:R-:W4:Y:S01]  /*0580*/  LDG.E R22, desc[UR6][R8.64] ;  /* 0x0000000608167981 */ /* 0x000f22000c1e1900 */
[----:B------:R-:W-:-:S04]  /*0590*/  IADD3 R16, P0, PT, R8, UR4, RZ ;  /* 0x0000000408107c10 */ /* 0x000fc8000ff1e0ff */
[----:B------:R-:W-:Y:S02]  /*05a0*/  IADD3.X R17, PT, PT, RZ, R9, RZ, P0, !PT ;  /* 0x00000009ff117210 */ /* 0x000fe400007fe4ff */
[----:B------:R-:W-:Y:S01]  /*05b0*/  IADD3 R14, P0, PT, R12, UR4, RZ ;  /* 0x000000040c0e7c10 */ /* 0x000fe2000ff1e0ff */
[----:B------:R-:W-:-:S04]  /*05c0*/  IMAD.WIDE R18, R2, 0x4, R16 ;  /* 0x0000000402127825 */ /* 0x000fc800078e0210 */
[----:B--2---:R-:W-:-:S04]  /*05d0*/  FMUL R15, R20, 0.29899999499320983887 ;  /* 0x3e991687140f7820 */ /* 0x004fc80000400000 */
[----:B---3--:R-:W-:Y:S01]  /*05e0*/  FFMA R25, R10, 0.58700001239776611328, R15 ;  /* 0x3f1645a20a197823 */ /* 0x008fe2000000000f */
[----:B------:R-:W-:Y:S01]  /*05f0*/  IADD3.X R15, PT, PT, RZ, R13, RZ, P0, !PT ;  /* 0x0000000dff0f7210 */ /* 0x000fe200007fe4ff */
[----:B------:R-:W-:-:S04]  /*0600*/  IMAD.WIDE R20, R2, 0x4, R18 ;  /* 0x0000000402147825 */ /* 0x000fc800078e0212 */
[----:B----4-:R-:W-:-:S05]  /*0610*/  FFMA R25, R22, 0.11400000005960464478, R25 ;  /* 0x3de978d516197823 */ /* 0x010fca0000000019 */
[----:B------:R1:W-:Y:S04]  /*0620*/  STG.E desc[UR6][R14.64], R25 ;  /* 0x000000190e007986 */ /* 0x0003e8000c101906 */
[----:B------:R-:W2:Y:S04]  /*0630*/  LDG.E R20, desc[UR6][R20.64] ;  /* 0x0000000614147981 */ /* 0x000ea8000c1e1900 */
[----:B------:R-:W3:Y:S04]  /*0640*/  LDG.E R18, desc[UR6][R18.64] ;  /* 0x0000000612127981 */ /* 0x000ee8000c1e1900 */
[----:B------:R-:W4:Y:S01]  /*0650*/  LDG.E R22, desc[UR6][R16.64] ;  /* 0x0000000610167981 */ /* 0x000f22000c1e1900 */
[----:B------:R-:W-:-:S04]  /*0660*/  IADD3 R8, P0, PT, R16, UR4, RZ ;  /* 0x0000000410087c10 */ /* 0x000fc8000ff1e0ff */
[----:B------:R-:W-:Y:S02]  /*0670*/  IADD3.X R9, PT, PT, RZ, R17, RZ, P0, !PT ;  /* 0x00000011ff097210 */ /* 0x000fe400007fe4ff */
[----:B0-----:R-:W-:Y:S01]  /*0680*/  IADD3 R12, P0, PT, R14, UR4, RZ ;  /* 0x000000040e0c7c10 */ /* 0x001fe2000ff1e0ff */
[----:B------:R-:W-:-:S04]  /*0690*/  IMAD.WIDE R10, R2, 0x4, R8 ;  /* 0x00000004020a7825 */ /* 0x000fc800078e0208 */
[----:B--2---:R-:W-:-:S04]  /*06a0*/  FMUL R13, R20, 0.29899999499320983887 ;  /* 0x3e991687140d7820 */ /* 0x004fc80000400000 */
[----:B---3--:R-:W-:Y:S01]  /*06b0*/  FFMA R23, R18, 0.58700001239776611328, R13 ;  /* 0x3f1645a212177823 */ /* 0x008fe2000000000d */
[----:B------:R-:W-:Y:S01]  /*06c0*/  IADD3.X R13, PT, PT, RZ, R15, RZ, P0, !PT ;  /* 0x0000000fff0d7210 */ /* 0x000fe200007fe4ff */
[----:B-1----:R-:W-:-:S04]  /*06d0*/  IMAD.WIDE R14, R2, 0x4, R10 ;  /* 0x00000004020e7825 */ /* 0x002fc800078e020a */
[----:B----4-:R-:W-:-:S05]  /*06e0*/  FFMA R23, R22, 0.11400000005960464478, R23 ;  /* 0x3de978d516177823 */ /* 0x010fca0000000017 */
[----:B------:R3:W-:Y:S04]  /*06f0*/  STG.E desc[UR6][R12.64], R23 ;  /* 0x000000170c007986 */ /* 0x0007e8000c101906 */
[----:B------:R-:W2:Y:S04]  /*0700*/  LDG.E R14, desc[UR6][R14.64] ;  /* 0x000000060e0e7981 */ /* 0x000ea8000c1e1900 */
[----:B------:R-:W4:Y:S04]  /*0710*/  LDG.E R10, desc[UR6][R10.64] ;  /* 0x000000060a0a7981 */ /* 0x000f28000c1e1900 */
[----:B------:R-:W5:Y:S01]  /*0720*/  LDG.E R8, desc[UR6][R8.64] ;  /* 0x0000000608087981 */ /* 0x000f62000c1e1900 */
[----:B------:R-:W-:-:S02]  /*0730*/  IADD3 R16, P0, PT, R12, UR4, RZ ;  /* 0x000000040c107c10 */ /* 0x000fc4000ff1e0ff */
[----:B------:R-:W-:Y:S01]  /*0740*/  IADD3 R3, PT, PT, R3, UR4, RZ ;  /* 0x0000000403037c10 */ /* 0x000fe2000fffe0ff */
[----:B--2---:R-:W-:-:S04]  /*0750*/  FMUL R17, R14, 0.29899999499320983887 ;  /* 0x3e9916870e117820 */ /* 0x004fc80000400000 */
[----:B----4-:R-:W-:Y:S01]  /*0760*/  FFMA R19, R10, 0.58700001239776611328, R17 ;  /* 0x3f1645a20a137823 */ /* 0x010fe20000000011 */
[----:B------:R-:W-:-:S03]  /*0770*/  IADD3.X R17, PT, PT, RZ, R13, RZ, P0, !PT ;  /* 0x0000000dff117210 */ /* 0x000fc600007fe4ff */
[----:B-----5:R-:W-:-:S05]  /*0780*/  FFMA R19, R8, 0.11400000005960464478, R19 ;  /* 0x3de978d508137823 */ /* 0x020fca0000000013 */
[----:B------:R3:W-:Y:S01]  /*0790*/  STG.E desc[UR6][R16.64], R19 ;  /* 0x0000001310007986 */ /* 0x0007e2000c101906 */
[----:B------:R-:W-:-:S13]  /*07a0*/  ISETP.GE.AND P0, PT, R3, R0, PT ;  /* 0x000000000300720c */ /* 0x000fda0003f06270 */
[----:B---3--:R-:W-:Y:S05]  /*07b0*/  @!P0 BRA `(.L_x_26) ;  /* 0xfffffffc00288947 */ /* 0x008fea000383ffff */
[----:B------:R-:W-:Y:S05]  /*07c0*/  EXIT ;  /* 0x000000000000794d */ /* 0x000fea0003800000 */
.L_x_27:
        /* <DEDUP_REMOVED lines=11> */
.L_x_30:


//--------------------- .nv.shared.reserved.0     --------------------------
	.section	.nv.shared.reserved.0,"aw",@nobits
	.weak		__nv_reservedSMEM_offset_0_alias
	.size		__nv_reservedSMEM_offset_0_alias, 0, 64
	.other		__nv_reservedSMEM_offset_0_alias,@"STO_CUDA_RESERVED_SHARED STV_DEFAULT"
__nv_reservedSMEM_offset_0_alias:
	.zero		0
	.zero		64


//--------------------- .nv.constant0._Z17bgr2yuv_uv_kernelPKfPfii --------------------------
	.section	.nv.constant0._Z17bgr2yuv_uv_kernelPKfPfii,"a",@progbits
	.sectionflags	@""
	.align	4
.nv.constant0._Z17bgr2yuv_uv_kernelPKfPfii:
	.zero		920


//--------------------- .nv.constant0._Z16bgr2yuv_y_kernelPKfPfii --------------------------
	.section	.nv.constant0._Z16bgr2yuv_y_kernelPKfPfii,"a",@progbits
	.sectionflags	@""
	.align	4
.nv.constant0._Z16bgr2yuv_y_kernelPKfPfii:
	.zero		920


//--------------------- SYMBOLS --------------------------

	.type		.nv.reservedSmem.offset0,@object
	.size		.nv.reservedSmem.offset0,0x4
